//
// Generated by NVIDIA NVVM Compiler
//
// Compiler Build ID: CL-36424714
// Cuda compilation tools, release 13.0, V13.0.88
// Based on NVVM 20.0.0
//

.version 9.0
.target sm_100
.address_size 64

	// .globl	_Z11calc_1_4colPhPKhS1_S1_

.visible .entry _Z11calc_1_4colPhPKhS1_S1_(
	.param .u64 .ptr .align 1 _Z11calc_1_4colPhPKhS1_S1__param_0,
	.param .u64 .ptr .align 1 _Z11calc_1_4colPhPKhS1_S1__param_1,
	.param .u64 .ptr .align 1 _Z11calc_1_4colPhPKhS1_S1__param_2,
	.param .u64 .ptr .align 1 _Z11calc_1_4colPhPKhS1_S1__param_3
)
{
	.reg .pred 	%p<5>;
	.reg .b16 	%rs<70>;
	.reg .b32 	%r<71>;
	.reg .b64 	%rd<31>;

	ld.param.u64 	%rd1, [_Z11calc_1_4colPhPKhS1_S1__param_0];
	ld.param.u64 	%rd2, [_Z11calc_1_4colPhPKhS1_S1__param_1];
	ld.param.u64 	%rd3, [_Z11calc_1_4colPhPKhS1_S1__param_2];
	ld.param.u64 	%rd4, [_Z11calc_1_4colPhPKhS1_S1__param_3];
	cvta.to.global.u64 	%rd5, %rd1;
	cvta.to.global.u64 	%rd6, %rd4;
	cvta.to.global.u64 	%rd7, %rd3;
	cvta.to.global.u64 	%rd8, %rd2;
	mov.u32 	%r1, %ctaid.y;
	mov.u32 	%r2, %nctaid.x;
	mov.u32 	%r3, %ctaid.x;
	mad.lo.s32 	%r4, %r1, %r2, %r3;
	mov.u32 	%r5, %ntid.x;
	mov.u32 	%r6, %tid.x;
	mad.lo.s32 	%r7, %r4, %r5, %r6;
	shl.b32 	%r8, %r7, 3;
	shr.u32 	%r9, %r3, 6;
	and.b32  	%r10, %r3, 63;
	cvt.u64.u32 	%rd9, %r10;
	and.b32  	%r11, %r1, 255;
	cvt.u64.u32 	%rd10, %r11;
	add.s64 	%rd11, %rd8, %rd10;
	ld.global.u8 	%rs1, [%rd11];
	and.b32  	%r12, %r9, 255;
	cvt.u64.u32 	%rd12, %r12;
	add.s64 	%rd13, %rd8, %rd12;
	ld.global.u8 	%rs2, [%rd13];
	add.s64 	%rd14, %rd8, %rd9;
	ld.global.u8 	%rs3, [%rd14];
	and.b32  	%r13, %r6, 255;
	cvt.u64.u32 	%rd15, %r13;
	add.s64 	%rd16, %rd8, %rd15;
	ld.global.u8 	%rs4, [%rd16];
	and.b32  	%r14, %r1, 63;
	and.b32  	%r15, %r9, 63;
	and.b32  	%r16, %r6, 63;
	ld.global.u8 	%rs5, [%rd7];
	ld.global.u8 	%rs6, [%rd6];
	brev.b32 	%r17, %r14;
	shr.u32 	%r18, %r17, 24;
	cvt.u16.u32 	%rs7, %r18;
	xor.b16  	%rs8, %rs5, %rs7;
	and.b16  	%rs9, %rs8, 255;
	setp.gt.u16 	%p1, %rs9, 228;
	selp.u32 	%r19, 1, 0, %p1;
	cvt.u16.u32 	%rs10, %r1;
	and.b16  	%rs11, %rs10, 63;
	add.s16 	%rs12, %rs11, 1;
	popc.b32 	%r20, %r14;
	cvt.u16.u32 	%rs13, %r20;
	cvt.u64.u16 	%rd17, %rs6;
	and.b64  	%rd18, %rd17, 255;
	add.s64 	%rd19, %rd7, %rd18;
	ld.global.u8 	%rs14, [%rd19];
	add.s64 	%rd20, %rd6, %rd18;
	ld.global.u8 	%rs15, [%rd20];
	xor.b16  	%rs16, %rs15, %rs8;
	brev.b32 	%r21, %r15;
	shr.u32 	%r22, %r21, 24;
	cvt.u16.u32 	%rs17, %r22;
	xor.b16  	%rs18, %rs14, %rs17;
	and.b16  	%rs19, %rs18, 255;
	setp.gt.u16 	%p2, %rs19, 228;
	selp.u32 	%r23, 1, 0, %p2;
	cvt.u32.u16 	%r24, %rs6;
	and.b32  	%r25, %r24, 255;
	cvt.u32.u16 	%r26, %rs16;
	and.b32  	%r27, %r26, 255;
	add.s32 	%r28, %r27, %r25;
	cvt.u16.u32 	%rs20, %r28;
	and.b32  	%r29, %r28, 255;
	and.b16  	%rs21, %rs12, 1;
	shr.u16 	%rs22, %rs20, 1;
	and.b16  	%rs23, %rs22, 128;
	shr.u16 	%rs24, %rs12, 1;
	or.b16  	%rs25, %rs23, %rs24;
	cvt.u32.u16 	%r30, %rs25;
	cvt.u32.u16 	%r31, %rs21;
	add.s32 	%r32, %r15, %r31;
	add.s32 	%r33, %r32, %r30;
	cvt.u16.u32 	%rs26, %r33;
	shr.u16 	%rs27, %rs26, 8;
	popc.b32 	%r34, %r15;
	cvt.u16.u32 	%rs28, %r34;
	cvt.u64.u16 	%rd21, %rs16;
	and.b64  	%rd22, %rd21, 255;
	add.s64 	%rd23, %rd7, %rd22;
	ld.global.u8 	%rs29, [%rd23];
	add.s64 	%rd24, %rd6, %rd22;
	ld.global.u8 	%rs30, [%rd24];
	xor.b16  	%rs31, %rs30, %rs18;
	brev.b32 	%r35, %r10;
	shr.u32 	%r36, %r35, 24;
	cvt.u16.u32 	%rs32, %r36;
	xor.b16  	%rs33, %rs29, %rs32;
	and.b16  	%rs34, %rs33, 255;
	setp.gt.u16 	%p3, %rs34, 228;
	selp.u32 	%r37, 1, 0, %p3;
	cvt.u32.u16 	%r38, %rs31;
	and.b32  	%r39, %r38, 255;
	add.s32 	%r40, %r29, %r39;
	cvt.u16.u32 	%rs35, %r40;
	and.b32  	%r41, %r40, 255;
	and.b32  	%r42, %r33, 1;
	shr.u16 	%rs36, %rs35, 1;
	and.b16  	%rs37, %rs36, 128;
	shr.u16 	%rs38, %rs26, 1;
	and.b16  	%rs39, %rs38, 127;
	or.b16  	%rs40, %rs37, %rs39;
	cvt.u32.u16 	%r43, %rs40;
	add.s32 	%r44, %r42, %r10;
	add.s32 	%r45, %r44, %r43;
	cvt.u16.u32 	%rs41, %r45;
	shr.u16 	%rs42, %rs41, 8;
	popc.b32 	%r46, %r10;
	cvt.u16.u32 	%rs43, %r46;
	cvt.u64.u16 	%rd25, %rs31;
	and.b64  	%rd26, %rd25, 255;
	add.s64 	%rd27, %rd7, %rd26;
	ld.global.u8 	%rs44, [%rd27];
	add.s64 	%rd28, %rd6, %rd26;
	ld.global.u8 	%rs45, [%rd28];
	xor.b16  	%rs46, %rs45, %rs33;
	brev.b32 	%r47, %r16;
	shr.u32 	%r48, %r47, 24;
	cvt.u16.u32 	%rs47, %r48;
	xor.b16  	%rs48, %rs44, %rs47;
	and.b16  	%rs49, %rs48, 255;
	setp.gt.u16 	%p4, %rs49, 228;
	selp.u32 	%r49, 1, 0, %p4;
	add.s32 	%r50, %r10, %r14;
	add.s32 	%r51, %r50, %r16;
	add.s32 	%r52, %r51, %r15;
	add.s32 	%r53, %r52, %r19;
	add.s32 	%r54, %r53, %r23;
	add.s32 	%r55, %r54, %r37;
	add.s32 	%r56, %r55, %r49;
	shr.u32 	%r57, %r56, 8;
	cvt.u32.u16 	%r58, %rs46;
	and.b32  	%r59, %r58, 255;
	add.s32 	%r60, %r41, %r59;
	add.s32 	%r61, %r60, %r57;
	cvt.u16.u32 	%rs50, %r61;
	and.b32  	%r62, %r45, 1;
	shr.u16 	%rs51, %rs50, 1;
	and.b16  	%rs52, %rs51, 128;
	shr.u16 	%rs53, %rs41, 1;
	and.b16  	%rs54, %rs53, 127;
	or.b16  	%rs55, %rs52, %rs54;
	cvt.u32.u16 	%r63, %rs55;
	add.s32 	%r64, %r62, %r16;
	add.s32 	%r65, %r64, %r63;
	shr.u32 	%r66, %r65, 8;
	cvt.u16.u32 	%rs56, %r66;
	popc.b32 	%r67, %r16;
	cvt.u16.u32 	%rs57, %r67;
	add.s16 	%rs58, %rs43, %rs13;
	add.s16 	%rs59, %rs58, %rs57;
	add.s16 	%rs60, %rs59, %rs28;
	add.s16 	%rs61, %rs60, %rs27;
	add.s16 	%rs62, %rs61, %rs42;
	add.s16 	%rs63, %rs62, %rs56;
	cvt.u64.u32 	%rd29, %r8;
	add.s64 	%rd30, %rd5, %rd29;
	st.global.u8 	[%rd30], %rs48;
	st.global.u8 	[%rd30+1], %rs46;
	st.global.u8 	[%rd30+2], %r56;
	st.global.u8 	[%rd30+3], %r61;
	xor.b32  	%r68, %r3, %r1;
	xor.b32  	%r69, %r68, %r6;
	xor.b32  	%r70, %r69, %r9;
	cvt.u16.u32 	%rs64, %r70;
	and.b16  	%rs65, %rs64, 63;
	or.b16  	%rs66, %rs1, %rs65;
	or.b16  	%rs67, %rs66, %rs2;
	or.b16  	%rs68, %rs67, %rs3;
	or.b16  	%rs69, %rs68, %rs4;
	st.global.u8 	[%rd30+4], %rs69;
	st.global.u8 	[%rd30+5], %r65;
	st.global.u8 	[%rd30+6], %rs63;
	st.global.u8 	[%rd30+7], %rs56;
	ret;

}
	// .globl	_Z9calc_4colPhPKhS1_S1_S1_j
.visible .entry _Z9calc_4colPhPKhS1_S1_S1_j(
	.param .u64 .ptr .align 1 _Z9calc_4colPhPKhS1_S1_S1_j_param_0,
	.param .u64 .ptr .align 1 _Z9calc_4colPhPKhS1_S1_S1_j_param_1,
	.param .u64 .ptr .align 1 _Z9calc_4colPhPKhS1_S1_S1_j_param_2,
	.param .u64 .ptr .align 1 _Z9calc_4colPhPKhS1_S1_S1_j_param_3,
	.param .u64 .ptr .align 1 _Z9calc_4colPhPKhS1_S1_S1_j_param_4,
	.param .u32 _Z9calc_4colPhPKhS1_S1_S1_j_param_5
)
{
	.reg .pred 	%p<5>;
	.reg .b16 	%rs<80>;
	.reg .b32 	%r<93>;
	.reg .b64 	%rd<38>;

	ld.param.u64 	%rd1, [_Z9calc_4colPhPKhS1_S1_S1_j_param_0];
	ld.param.u64 	%rd2, [_Z9calc_4colPhPKhS1_S1_S1_j_param_1];
	ld.param.u64 	%rd3, [_Z9calc_4colPhPKhS1_S1_S1_j_param_2];
	ld.param.u64 	%rd4, [_Z9calc_4colPhPKhS1_S1_S1_j_param_3];
	ld.param.u64 	%rd5, [_Z9calc_4colPhPKhS1_S1_S1_j_param_4];
	ld.param.u32 	%r1, [_Z9calc_4colPhPKhS1_S1_S1_j_param_5];
	cvta.to.global.u64 	%rd6, %rd1;
	cvta.to.global.u64 	%rd7, %rd5;
	cvta.to.global.u64 	%rd8, %rd4;
	cvta.to.global.u64 	%rd9, %rd3;
	cvta.to.global.u64 	%rd10, %rd2;
	mov.u32 	%r2, %ctaid.y;
	mov.u32 	%r3, %nctaid.x;
	mov.u32 	%r4, %ctaid.x;
	mad.lo.s32 	%r5, %r2, %r3, %r4;
	mov.u32 	%r6, %ntid.x;
	mov.u32 	%r7, %tid.x;
	mad.lo.s32 	%r8, %r5, %r6, %r7;
	shl.b32 	%r9, %r8, 3;
	shr.u32 	%r10, %r4, 6;
	and.b32  	%r11, %r4, 63;
	cvt.u64.u32 	%rd11, %r11;
	shl.b32 	%r12, %r1, 3;
	cvt.u64.u32 	%rd12, %r12;
	add.s64 	%rd13, %rd10, %rd12;
	ld.global.u8 	%rs1, [%rd13];
	ld.global.u8 	%rd14, [%rd13+1];
	ld.global.u8 	%r13, [%rd13+2];
	ld.global.u8 	%r14, [%rd13+3];
	ld.global.u8 	%rs2, [%rd13+5];
	ld.global.u8 	%rs3, [%rd13+6];
	and.b32  	%r15, %r2, 255;
	cvt.u64.u32 	%rd15, %r15;
	add.s64 	%rd16, %rd9, %rd15;
	ld.global.u8 	%rs4, [%rd16];
	and.b32  	%r16, %r10, 255;
	cvt.u64.u32 	%rd17, %r16;
	add.s64 	%rd18, %rd9, %rd17;
	ld.global.u8 	%rs5, [%rd18];
	or.b16  	%rs6, %rs5, %rs4;
	add.s64 	%rd19, %rd9, %rd11;
	ld.global.u8 	%rs7, [%rd19];
	or.b16  	%rs8, %rs6, %rs7;
	and.b32  	%r17, %r7, 255;
	cvt.u64.u32 	%rd20, %r17;
	add.s64 	%rd21, %rd9, %rd20;
	ld.global.u8 	%rs9, [%rd21];
	or.b16  	%rs10, %rs8, %rs9;
	and.b32  	%r18, %r2, 63;
	and.b32  	%r19, %r10, 63;
	and.b32  	%r20, %r7, 63;
	add.s64 	%rd22, %rd8, %rd14;
	ld.global.u8 	%rs11, [%rd22];
	add.s64 	%rd23, %rd7, %rd14;
	ld.global.u8 	%rs12, [%rd23];
	xor.b16  	%rs13, %rs12, %rs1;
	brev.b32 	%r21, %r18;
	shr.u32 	%r22, %r21, 24;
	cvt.u16.u32 	%rs14, %r22;
	xor.b16  	%rs15, %rs11, %rs14;
	and.b16  	%rs16, %rs15, 255;
	setp.gt.u16 	%p1, %rs16, 228;
	add.s32 	%r23, %r18, %r13;
	selp.u32 	%r24, 1, 0, %p1;
	add.s32 	%r25, %r23, %r24;
	shr.u32 	%r26, %r25, 8;
	and.b32  	%r27, %r25, 255;
	cvt.u32.u16 	%r28, %rs13;
	and.b32  	%r29, %r28, 255;
	add.s32 	%r30, %r29, %r14;
	add.s32 	%r31, %r30, %r26;
	cvt.u16.u32 	%rs17, %r31;
	and.b32  	%r32, %r31, 255;
	and.b16  	%rs18, %rs2, 1;
	shr.u16 	%rs19, %rs17, 1;
	and.b16  	%rs20, %rs19, 128;
	shr.u16 	%rs21, %rs2, 1;
	or.b16  	%rs22, %rs20, %rs21;
	cvt.u32.u16 	%r33, %rs22;
	cvt.u32.u16 	%r34, %rs18;
	add.s32 	%r35, %r18, %r34;
	add.s32 	%r36, %r35, %r33;
	cvt.u16.u32 	%rs23, %r36;
	shr.u16 	%rs24, %rs23, 8;
	popc.b32 	%r37, %r18;
	cvt.u16.u32 	%rs25, %r37;
	cvt.u64.u16 	%rd24, %rs13;
	and.b64  	%rd25, %rd24, 255;
	add.s64 	%rd26, %rd8, %rd25;
	ld.global.u8 	%rs26, [%rd26];
	add.s64 	%rd27, %rd7, %rd25;
	ld.global.u8 	%rs27, [%rd27];
	xor.b16  	%rs28, %rs27, %rs15;
	brev.b32 	%r38, %r19;
	shr.u32 	%r39, %r38, 24;
	cvt.u16.u32 	%rs29, %r39;
	xor.b16  	%rs30, %rs26, %rs29;
	and.b16  	%rs31, %rs30, 255;
	setp.gt.u16 	%p2, %rs31, 228;
	add.s32 	%r40, %r27, %r19;
	selp.u32 	%r41, 1, 0, %p2;
	add.s32 	%r42, %r40, %r41;
	shr.u32 	%r43, %r42, 8;
	and.b32  	%r44, %r42, 255;
	cvt.u32.u16 	%r45, %rs28;
	and.b32  	%r46, %r45, 255;
	add.s32 	%r47, %r32, %r46;
	add.s32 	%r48, %r47, %r43;
	cvt.u16.u32 	%rs32, %r48;
	and.b32  	%r49, %r48, 255;
	and.b32  	%r50, %r36, 1;
	shr.u16 	%rs33, %rs32, 1;
	and.b16  	%rs34, %rs33, 128;
	shr.u16 	%rs35, %rs23, 1;
	and.b16  	%rs36, %rs35, 127;
	or.b16  	%rs37, %rs34, %rs36;
	cvt.u32.u16 	%r51, %rs37;
	add.s32 	%r52, %r50, %r19;
	add.s32 	%r53, %r52, %r51;
	cvt.u16.u32 	%rs38, %r53;
	shr.u16 	%rs39, %rs38, 8;
	popc.b32 	%r54, %r19;
	cvt.u16.u32 	%rs40, %r54;
	cvt.u64.u16 	%rd28, %rs28;
	and.b64  	%rd29, %rd28, 255;
	add.s64 	%rd30, %rd8, %rd29;
	ld.global.u8 	%rs41, [%rd30];
	add.s64 	%rd31, %rd7, %rd29;
	ld.global.u8 	%rs42, [%rd31];
	xor.b16  	%rs43, %rs42, %rs30;
	brev.b32 	%r55, %r11;
	shr.u32 	%r56, %r55, 24;
	cvt.u16.u32 	%rs44, %r56;
	xor.b16  	%rs45, %rs41, %rs44;
	and.b16  	%rs46, %rs45, 255;
	setp.gt.u16 	%p3, %rs46, 228;
	selp.u32 	%r57, 1, 0, %p3;
	add.s32 	%r58, %r11, %r57;
	add.s32 	%r59, %r58, %r44;
	shr.u32 	%r60, %r59, 8;
	and.b32  	%r61, %r59, 255;
	cvt.u32.u16 	%r62, %rs43;
	and.b32  	%r63, %r62, 255;
	add.s32 	%r64, %r49, %r63;
	add.s32 	%r65, %r64, %r60;
	cvt.u16.u32 	%rs47, %r65;
	and.b32  	%r66, %r65, 255;
	and.b32  	%r67, %r53, 1;
	shr.u16 	%rs48, %rs47, 1;
	and.b16  	%rs49, %rs48, 128;
	shr.u16 	%rs50, %rs38, 1;
	and.b16  	%rs51, %rs50, 127;
	or.b16  	%rs52, %rs49, %rs51;
	cvt.u32.u16 	%r68, %rs52;
	add.s32 	%r69, %r67, %r11;
	add.s32 	%r70, %r69, %r68;
	cvt.u16.u32 	%rs53, %r70;
	shr.u16 	%rs54, %rs53, 8;
	popc.b32 	%r71, %r11;
	cvt.u16.u32 	%rs55, %r71;
	cvt.u64.u16 	%rd32, %rs43;
	and.b64  	%rd33, %rd32, 255;
	add.s64 	%rd34, %rd8, %rd33;
	ld.global.u8 	%rs56, [%rd34];
	add.s64 	%rd35, %rd7, %rd33;
	ld.global.u8 	%rs57, [%rd35];
	xor.b16  	%rs58, %rs57, %rs45;
	brev.b32 	%r72, %r20;
	shr.u32 	%r73, %r72, 24;
	cvt.u16.u32 	%rs59, %r73;
	xor.b16  	%rs60, %rs56, %rs59;
	and.b16  	%rs61, %rs60, 255;
	setp.gt.u16 	%p4, %rs61, 228;
	selp.u32 	%r74, 1, 0, %p4;
	add.s32 	%r75, %r20, %r74;
	add.s32 	%r76, %r75, %r61;
	shr.u32 	%r77, %r76, 8;
	cvt.u32.u16 	%r78, %rs58;
	and.b32  	%r79, %r78, 255;
	add.s32 	%r80, %r66, %r79;
	add.s32 	%r81, %r80, %r77;
	cvt.u16.u32 	%rs62, %r81;
	and.b32  	%r82, %r70, 1;
	shr.u16 	%rs63, %rs62, 1;
	and.b16  	%rs64, %rs63, 128;
	shr.u16 	%rs65, %rs53, 1;
	and.b16  	%rs66, %rs65, 127;
	or.b16  	%rs67, %rs64, %rs66;
	cvt.u32.u16 	%r83, %rs67;
	add.s32 	%r84, %r82, %r20;
	add.s32 	%r85, %r84, %r83;
	shr.u32 	%r86, %r85, 8;
	cvt.u16.u32 	%rs68, %r86;
	popc.b32 	%r87, %r20;
	cvt.u16.u32 	%rs69, %r87;
	add.s16 	%rs70, %rs55, %rs25;
	add.s16 	%rs71, %rs70, %rs69;
	add.s16 	%rs72, %rs71, %rs40;
	add.s16 	%rs73, %rs72, %rs3;
	add.s16 	%rs74, %rs73, %rs24;
	add.s16 	%rs75, %rs74, %rs39;
	add.s16 	%rs76, %rs75, %rs54;
	add.s16 	%rs77, %rs76, %rs68;
	cvt.u64.u32 	%rd36, %r9;
	add.s64 	%rd37, %rd6, %rd36;
	ld.global.u8 	%r88, [%rd13+4];
	st.global.u8 	[%rd37], %rs60;
	st.global.u8 	[%rd37+1], %rs58;
	st.global.u8 	[%rd37+2], %r76;
	st.global.u8 	[%rd37+3], %r81;
	xor.b32  	%r89, %r18, %r88;
	xor.b32  	%r90, %r89, %r11;
	xor.b32  	%r91, %r90, %r20;
	xor.b32  	%r92, %r91, %r19;
	cvt.u16.u32 	%rs78, %r92;
	or.b16  	%rs79, %rs10, %rs78;
	st.global.u8 	[%rd37+4], %rs79;
	st.global.u8 	[%rd37+5], %r85;
	st.global.u8 	[%rd37+6], %rs77;
	st.global.u8 	[%rd37+7], %rs68;
	ret;

}
	// .globl	_Z17calclast_validatePhS_PKhS1_S1_S1_j
.visible .entry _Z17calclast_validatePhS_PKhS1_S1_S1_j(
	.param .u64 .ptr .align 1 _Z17calclast_validatePhS_PKhS1_S1_S1_j_param_0,
	.param .u64 .ptr .align 1 _Z17calclast_validatePhS_PKhS1_S1_S1_j_param_1,
	.param .u64 .ptr .align 1 _Z17calclast_validatePhS_PKhS1_S1_S1_j_param_2,
	.param .u64 .ptr .align 1 _Z17calclast_validatePhS_PKhS1_S1_S1_j_param_3,
	.param .u64 .ptr .align 1 _Z17calclast_validatePhS_PKhS1_S1_S1_j_param_4,
	.param .u64 .ptr .align 1 _Z17calclast_validatePhS_PKhS1_S1_S1_j_param_5,
	.param .u32 _Z17calclast_validatePhS_PKhS1_S1_S1_j_param_6
)
{
	.reg .pred 	%p<16>;
	.reg .b16 	%rs<53>;
	.reg .b32 	%r<68>;
	.reg .b64 	%rd<54>;

	ld.param.u64 	%rd1, [_Z17calclast_validatePhS_PKhS1_S1_S1_j_param_0];
	ld.param.u64 	%rd2, [_Z17calclast_validatePhS_PKhS1_S1_S1_j_param_1];
	ld.param.u64 	%rd3, [_Z17calclast_validatePhS_PKhS1_S1_S1_j_param_2];
	ld.param.u64 	%rd4, [_Z17calclast_validatePhS_PKhS1_S1_S1_j_param_3];
	ld.param.u64 	%rd5, [_Z17calclast_validatePhS_PKhS1_S1_S1_j_param_4];
	ld.param.u64 	%rd6, [_Z17calclast_validatePhS_PKhS1_S1_S1_j_param_5];
	ld.param.u32 	%r1, [_Z17calclast_validatePhS_PKhS1_S1_S1_j_param_6];
	cvta.to.global.u64 	%rd7, %rd5;
	cvta.to.global.u64 	%rd8, %rd4;
	cvta.to.global.u64 	%rd9, %rd6;
	cvta.to.global.u64 	%rd10, %rd3;
	mov.u32 	%r2, %ctaid.x;
	shl.b32 	%r3, %r2, 3;
	mov.u32 	%r4, %nctaid.x;
	mad.lo.s32 	%r5, %r1, %r4, %r3;
	mov.u32 	%r6, %tid.x;
	cvt.u64.u32 	%rd11, %r5;
	add.s64 	%rd12, %rd10, %rd11;
	ld.global.u8 	%rs1, [%rd12];
	add.s32 	%r7, %r5, 1;
	cvt.u64.u32 	%rd13, %r7;
	add.s64 	%rd14, %rd10, %rd13;
	ld.global.u8 	%rd15, [%rd14];
	add.s32 	%r8, %r5, 2;
	cvt.u64.u32 	%rd16, %r8;
	add.s64 	%rd17, %rd10, %rd16;
	ld.global.u8 	%r9, [%rd17];
	add.s32 	%r10, %r5, 3;
	cvt.u64.u32 	%rd18, %r10;
	add.s64 	%rd19, %rd10, %rd18;
	ld.global.u8 	%r11, [%rd19];
	add.s32 	%r12, %r5, 4;
	cvt.u64.u32 	%rd20, %r12;
	add.s64 	%rd21, %rd10, %rd20;
	ld.global.u8 	%rs2, [%rd21];
	add.s32 	%r13, %r5, 5;
	cvt.u64.u32 	%rd22, %r13;
	add.s64 	%rd23, %rd10, %rd22;
	ld.global.u8 	%rs3, [%rd23];
	add.s32 	%r14, %r5, 6;
	cvt.u64.u32 	%rd24, %r14;
	add.s64 	%rd25, %rd10, %rd24;
	ld.global.u8 	%rs4, [%rd25];
	cvt.u16.u32 	%rs5, %r6;
	xor.b16  	%rs6, %rs2, %rs5;
	and.b16  	%rs7, %rs2, -128;
	and.b16  	%rs8, %rs6, 63;
	cvt.u64.u16 	%rd26, %rs8;
	add.s64 	%rd27, %rd9, %rd26;
	ld.global.u8 	%rs9, [%rd27];
	or.b16  	%rs10, %rs9, %rs7;
	and.b16  	%rs12, %rs10, 255;
	and.b32  	%r15, %r6, 63;
	and.b16  	%rs13, %rs9, 63;
	xor.b16  	%rs14, %rs13, 7;
	add.s64 	%rd28, %rd8, %rd15;
	ld.global.u8 	%rs15, [%rd28];
	add.s64 	%rd29, %rd7, %rd15;
	ld.global.u8 	%rs16, [%rd29];
	xor.b16  	%rs17, %rs16, %rs1;
	brev.b32 	%r16, %r15;
	shr.u32 	%r17, %r16, 24;
	cvt.u16.u32 	%rs18, %r17;
	xor.b16  	%rs19, %rs15, %rs18;
	and.b16  	%rs20, %rs19, 255;
	setp.gt.u16 	%p1, %rs20, 228;
	add.s32 	%r18, %r15, %r9;
	selp.u32 	%r19, 1, 0, %p1;
	add.s32 	%r20, %r18, %r19;
	shr.u32 	%r21, %r20, 8;
	and.b32  	%r22, %r20, 255;
	cvt.u32.u16 	%r23, %rs17;
	and.b32  	%r24, %r23, 255;
	add.s32 	%r25, %r24, %r11;
	add.s32 	%r26, %r25, %r21;
	cvt.u16.u32 	%rs21, %r26;
	and.b32  	%r28, %r26, 255;
	and.b16  	%rs22, %rs3, 1;
	shr.u16 	%rs23, %rs21, 1;
	and.b16  	%rs24, %rs23, 128;
	shr.u16 	%rs25, %rs3, 1;
	or.b16  	%rs26, %rs24, %rs25;
	cvt.u32.u16 	%r29, %rs26;
	cvt.u32.u16 	%r30, %rs22;
	add.s32 	%r31, %r15, %r30;
	add.s32 	%r32, %r31, %r29;
	shr.u32 	%r33, %r32, 8;
	cvt.u16.u32 	%rs27, %r33;
	cvt.u16.u32 	%rs28, %r32;
	popc.b32 	%r34, %r15;
	cvt.u16.u32 	%rs29, %r34;
	cvt.u64.u16 	%rd30, %rs17;
	and.b64  	%rd31, %rd30, 255;
	add.s64 	%rd32, %rd8, %rd31;
	ld.global.u8 	%rs30, [%rd32];
	add.s64 	%rd33, %rd7, %rd31;
	ld.global.u8 	%rs31, [%rd33];
	xor.b16  	%rs32, %rs31, %rs19;
	and.b16  	%rs34, %rs32, 255;
	cvt.u32.u16 	%r35, %rs14;
	brev.b32 	%r36, %r35;
	shr.u32 	%r37, %r36, 24;
	cvt.u16.u32 	%rs35, %r37;
	xor.b16  	%rs36, %rs30, %rs35;
	and.b16  	%rs37, %rs36, 255;
	setp.gt.u16 	%p2, %rs37, 228;
	add.s32 	%r38, %r22, %r35;
	selp.u32 	%r39, 1, 0, %p2;
	add.s32 	%r40, %r38, %r39;
	shr.u32 	%r42, %r40, 8;
	and.b32  	%r43, %r40, 255;
	cvt.u32.u16 	%r44, %rs32;
	and.b32  	%r45, %r44, 255;
	add.s32 	%r46, %r28, %r45;
	add.s32 	%r47, %r46, %r42;
	cvt.u16.u32 	%rs38, %r47;
	and.b32  	%r48, %r47, 255;
	and.b32  	%r49, %r32, 1;
	shr.u16 	%rs39, %rs38, 1;
	and.b16  	%rs40, %rs39, 128;
	shr.u16 	%rs41, %rs28, 1;
	and.b16  	%rs42, %rs41, 127;
	or.b16  	%rs43, %rs40, %rs42;
	cvt.u32.u16 	%r50, %rs43;
	add.s32 	%r51, %r49, %r35;
	add.s32 	%r52, %r51, %r50;
	shr.u32 	%r54, %r52, 8;
	cvt.u16.u32 	%rs44, %r54;
	and.b32  	%r55, %r52, 255;
	popc.b32 	%r56, %r35;
	cvt.u16.u32 	%rs45, %r56;
	add.s16 	%rs46, %rs4, %rs29;
	add.s16 	%rs47, %rs46, %rs45;
	add.s16 	%rs48, %rs47, %rs27;
	add.s16 	%rs50, %rs48, %rs44;
	and.b16  	%rs51, %rs50, 255;
	setp.eq.s16 	%p3, %rs37, 101;
	setp.eq.s16 	%p4, %rs34, 148;
	and.pred  	%p5, %p3, %p4;
	setp.eq.s32 	%p6, %r43, 172;
	and.pred  	%p7, %p5, %p6;
	setp.eq.s32 	%p8, %r48, 233;
	and.pred  	%p9, %p7, %p8;
	setp.eq.s16 	%p10, %rs12, 7;
	and.pred  	%p11, %p9, %p10;
	setp.eq.s32 	%p12, %r55, 51;
	and.pred  	%p13, %p11, %p12;
	setp.eq.s16 	%p14, %rs51, 37;
	and.pred  	%p15, %p13, %p14;
	cvta.to.global.u64 	%rd34, %rd1;
	cvta.to.global.u64 	%rd35, %rd2;
	selp.u16 	%rs52, 1, 0, %p15;
	mov.u32 	%r57, %ntid.x;
	shl.b32 	%r58, %r6, 3;
	mad.lo.s32 	%r59, %r2, %r57, %r58;
	cvt.u64.u32 	%rd36, %r59;
	add.s64 	%rd37, %rd34, %rd36;
	st.global.u8 	[%rd37], %rs36;
	add.s32 	%r60, %r59, 1;
	cvt.u64.u32 	%rd38, %r60;
	add.s64 	%rd39, %rd34, %rd38;
	st.global.u8 	[%rd39], %rs32;
	add.s32 	%r61, %r59, 2;
	cvt.u64.u32 	%rd40, %r61;
	add.s64 	%rd41, %rd34, %rd40;
	st.global.u8 	[%rd41], %r40;
	add.s32 	%r62, %r59, 3;
	cvt.u64.u32 	%rd42, %r62;
	add.s64 	%rd43, %rd34, %rd42;
	st.global.u8 	[%rd43], %r47;
	add.s32 	%r63, %r59, 4;
	cvt.u64.u32 	%rd44, %r63;
	add.s64 	%rd45, %rd34, %rd44;
	st.global.u8 	[%rd45], %rs10;
	add.s32 	%r64, %r59, 5;
	cvt.u64.u32 	%rd46, %r64;
	add.s64 	%rd47, %rd34, %rd46;
	st.global.u8 	[%rd47], %r52;
	add.s32 	%r65, %r59, 6;
	cvt.u64.u32 	%rd48, %r65;
	add.s64 	%rd49, %rd34, %rd48;
	st.global.u8 	[%rd49], %rs50;
	add.s32 	%r66, %r59, 7;
	cvt.u64.u32 	%rd50, %r66;
	add.s64 	%rd51, %rd34, %rd50;
	st.global.u8 	[%rd51], %rs52;
	mad.lo.s32 	%r67, %r6, -7, %r59;
	cvt.u64.u32 	%rd52, %r67;
	add.s64 	%rd53, %rd35, %rd52;
	st.global.u8 	[%rd53], %rs52;
	ret;

}


// ===== COMPILED SASS (sm_100) =====

	.target	sm_100

	.elftype	@"ET_EXEC"


//--------------------- .note.nv.tkinfo           --------------------------
	.section	.note.nv.tkinfo,"",@"SHT_NOTE"
	.sectionflags	@"SHF_NOTE_NV_TKINFO"
	.tkinfo
        /*0018*/ 	.word	0x00000002
        /*0030*/ 	.string	""
        /*0030*/ 	.string	"ptxas"
        /*0030*/ 	.string	"Cuda compilation tools, release 13.0, V13.0.88"
        /*0030*/ 	.string	"Build cuda_13.0.r13.0/compiler.36424714_0"
        /*0030*/ 	.string	"-arch sm_100 -m 64 "



//--------------------- .note.nv.cuinfo           --------------------------
	.section	.note.nv.cuinfo,"",@"SHT_NOTE"
	.sectionflags	@"SHF_NOTE_NV_CUINFO"
        /*0018*/ 	.short	0x0002
        /*001a*/ 	.short	0x0064
        /*001c*/ 	.short	0x0082
	.zero		2


//--------------------- .nv.info                  --------------------------
	.section	.nv.info,"",@"SHT_CUDA_INFO"
	.align	4


	//----- nvinfo : EIATTR_REGCOUNT
	.align		4
        /*0000*/ 	.byte	0x04, 0x2f
        /*0002*/ 	.short	(.L_1 - .L_0)
	.align		4
.L_0:
        /*0004*/ 	.word	index@(_Z11calc_1_4colPhPKhS1_S1_)
        /*0008*/ 	.word	0x0000001e


	//----- nvinfo : EIATTR_FRAME_SIZE
	.align		4
.L_1:
        /*000c*/ 	.byte	0x04, 0x11
        /*000e*/ 	.short	(.L_3 - .L_2)
	.align		4
.L_2:
        /*0010*/ 	.word	index@(_Z11calc_1_4colPhPKhS1_S1_)
        /*0014*/ 	.word	0x00000000


	//----- nvinfo : EIATTR_REGCOUNT
	.align		4
.L_3:
        /*0018*/ 	.byte	0x04, 0x2f
        /*001a*/ 	.short	(.L_5 - .L_4)
	.align		4
.L_4:
        /*001c*/ 	.word	index@(_Z9calc_4colPhPKhS1_S1_S1_j)
        /*0020*/ 	.word	0x00000020


	//----- nvinfo : EIATTR_FRAME_SIZE
	.align		4
.L_5:
        /*0024*/ 	.byte	0x04, 0x11
        /*0026*/ 	.short	(.L_7 - .L_6)
	.align		4
.L_6:
        /*0028*/ 	.word	index@(_Z9calc_4colPhPKhS1_S1_S1_j)
        /*002c*/ 	.word	0x00000000


	//----- nvinfo : EIATTR_REGCOUNT
	.align		4
.L_7:
        /*0030*/ 	.byte	0x04, 0x2f
        /*0032*/ 	.short	(.L_9 - .L_8)
	.align		4
.L_8:
        /*0034*/ 	.word	index@(_Z17calclast_validatePhS_PKhS1_S1_S1_j)
        /*0038*/ 	.word	0x0000001c


	//----- nvinfo : EIATTR_FRAME_SIZE
	.align		4
.L_9:
        /*003c*/ 	.byte	0x04, 0x11
        /*003e*/ 	.short	(.L_11 - .L_10)
	.align		4
.L_10:
        /*0040*/ 	.word	index@(_Z17calclast_validatePhS_PKhS1_S1_S1_j)
        /*0044*/ 	.word	0x00000000


	//----- nvinfo : EIATTR_MIN_STACK_SIZE
	.align		4
.L_11:
        /*0048*/ 	.byte	0x04, 0x12
        /*004a*/ 	.short	(.L_13 - .L_12)
	.align		4
.L_12:
        /*004c*/ 	.word	index@(_Z17calclast_validatePhS_PKhS1_S1_S1_j)
        /*0050*/ 	.word	0x00000000


	//----- nvinfo : EIATTR_MIN_STACK_SIZE
	.align		4
.L_13:
        /*0054*/ 	.byte	0x04, 0x12
        /*0056*/ 	.short	(.L_15 - .L_14)
	.align		4
.L_14:
        /*0058*/ 	.word	index@(_Z9calc_4colPhPKhS1_S1_S1_j)
        /*005c*/ 	.word	0x00000000


	//----- nvinfo : EIATTR_MIN_STACK_SIZE
	.align		4
.L_15:
        /*0060*/ 	.byte	0x04, 0x12
        /*0062*/ 	.short	(.L_17 - .L_16)
	.align		4
.L_16:
        /*0064*/ 	.word	index@(_Z11calc_1_4colPhPKhS1_S1_)
        /*0068*/ 	.word	0x00000000
.L_17:


//--------------------- .nv.compat                --------------------------
	.section	.nv.compat,"",@"SHT_CUDA_COMPAT_INFO"
	.align	4
        /*0000*/ 	.byte	0x02, 0x09, 0x00, 0x00, 0x02, 0x02, 0x01, 0x00, 0x02, 0x05, 0x05, 0x00, 0x03, 0x07, 0x01, 0x01
        /*0010*/ 	.byte	0x02, 0x03, 0x00, 0x00, 0x02, 0x06, 0x01, 0x00, 0x04, 0x0b, 0x08, 0x00, 0x09, 0x00, 0x00, 0x00
        /*0020*/ 	.byte	0x00, 0x00, 0x00, 0x00


//--------------------- .nv.info._Z17calclast_validatePhS_PKhS1_S1_S1_j --------------------------
	.section	.nv.info._Z17calclast_validatePhS_PKhS1_S1_S1_j,"",@"SHT_CUDA_INFO"
	.sectionflags	@""
	.align	4


	//----- nvinfo : EIATTR_CUDA_API_VERSION
	.align		4
        /*0000*/ 	.byte	0x04, 0x37
        /*0002*/ 	.short	(.L_19 - .L_18)
.L_18:
        /*0004*/ 	.word	0x00000082


	//----- nvinfo : EIATTR_KPARAM_INFO
	.align		4
.L_19:
        /*0008*/ 	.byte	0x04, 0x17
        /*000a*/ 	.short	(.L_21 - .L_20)
.L_20:
        /*000c*/ 	.word	0x00000000
        /*0010*/ 	.short	0x0006
        /*0012*/ 	.short	0x0030
        /*0014*/ 	.byte	0x00, 0xf0, 0x11, 0x00


	//----- nvinfo : EIATTR_KPARAM_INFO
	.align		4
.L_21:
        /*0018*/ 	.byte	0x04, 0x17
        /*001a*/ 	.short	(.L_23 - .L_22)
.L_22:
        /*001c*/ 	.word	0x00000000
        /*0020*/ 	.short	0x0005
        /*0022*/ 	.short	0x0028
        /*0024*/ 	.byte	0x00, 0xf5, 0x21, 0x00


	//----- nvinfo : EIATTR_KPARAM_INFO
	.align		4
.L_23:
        /*0028*/ 	.byte	0x04, 0x17
        /*002a*/ 	.short	(.L_25 - .L_24)
.L_24:
        /*002c*/ 	.word	0x00000000
        /*0030*/ 	.short	0x0004
        /*0032*/ 	.short	0x0020
        /*0034*/ 	.byte	0x00, 0xf5, 0x21, 0x00


	//----- nvinfo : EIATTR_KPARAM_INFO
	.align		4
.L_25:
        /*0038*/ 	.byte	0x04, 0x17
        /*003a*/ 	.short	(.L_27 - .L_26)
.L_26:
        /*003c*/ 	.word	0x00000000
        /*0040*/ 	.short	0x0003
        /*0042*/ 	.short	0x0018
        /*0044*/ 	.byte	0x00, 0xf5, 0x21, 0x00


	//----- nvinfo : EIATTR_KPARAM_INFO
	.align		4
.L_27:
        /*0048*/ 	.byte	0x04, 0x17
        /*004a*/ 	.short	(.L_29 - .L_28)
.L_28:
        /*004c*/ 	.word	0x00000000
        /*0050*/ 	.short	0x0002
        /*0052*/ 	.short	0x0010
        /*0054*/ 	.byte	0x00, 0xf5, 0x21, 0x00


	//----- nvinfo : EIATTR_KPARAM_INFO
	.align		4
.L_29:
        /*0058*/ 	.byte	0x04, 0x17
        /*005a*/ 	.short	(.L_31 - .L_30)
.L_30:
        /*005c*/ 	.word	0x00000000
        /*0060*/ 	.short	0x0001
        /*0062*/ 	.short	0x0008
        /*0064*/ 	.byte	0x00, 0xf5, 0x21, 0x00


	//----- nvinfo : EIATTR_KPARAM_INFO
	.align		4
.L_31:
        /*0068*/ 	.byte	0x04, 0x17
        /*006a*/ 	.short	(.L_33 - .L_32)
.L_32:
        /*006c*/ 	.word	0x00000000
        /*0070*/ 	.short	0x0000
        /*0072*/ 	.short	0x0000
        /*0074*/ 	.byte	0x00, 0xf5, 0x21, 0x00


	//----- nvinfo : EIATTR_SPARSE_MMA_MASK
	.align		4
.L_33:
        /*0078*/ 	.byte	0x03, 0x50
        /*007a*/ 	.short	0x0000


	//----- nvinfo : EIATTR_MAXREG_COUNT
	.align		4
        /*007c*/ 	.byte	0x03, 0x1b
        /*007e*/ 	.short	0x00ff


	//----- nvinfo : EIATTR_MERCURY_ISA_VERSION
	.align		4
        /*0080*/ 	.byte	0x03, 0x5f
        /*0082*/ 	.short	0x0101


	//----- nvinfo : EIATTR_VRC_CTA_INIT_COUNT
	.align		4
        /*0084*/ 	.byte	0x02, 0x4a
	.zero		1
	.zero		1


	//----- nvinfo : EIATTR_EXIT_INSTR_OFFSETS
	.align		4
        /*0088*/ 	.byte	0x04, 0x1c
        /*008a*/ 	.short	(.L_35 - .L_34)


	//   ....[0]....
.L_34:
        /*008c*/ 	.word	0x00000a80


	//----- nvinfo : EIATTR_CBANK_PARAM_SIZE
	.align		4
.L_35:
        /*0090*/ 	.byte	0x03, 0x19
        /*0092*/ 	.short	0x0034


	//----- nvinfo : EIATTR_PARAM_CBANK
	.align		4
        /*0094*/ 	.byte	0x04, 0x0a
        /*0096*/ 	.short	(.L_37 - .L_36)
	.align		4
.L_36:
        /*0098*/ 	.word	index@(.nv.constant0._Z17calclast_validatePhS_PKhS1_S1_S1_j)
        /*009c*/ 	.short	0x0380
        /*009e*/ 	.short	0x0034


	//----- nvinfo : EIATTR_SW_WAR
	.align		4
.L_37:
        /*00a0*/ 	.byte	0x04, 0x36
        /*00a2*/ 	.short	(.L_39 - .L_38)
.L_38:
        /*00a4*/ 	.word	0x00000008
.L_39:


//--------------------- .nv.info._Z9calc_4colPhPKhS1_S1_S1_j --------------------------
	.section	.nv.info._Z9calc_4colPhPKhS1_S1_S1_j,"",@"SHT_CUDA_INFO"
	.sectionflags	@""
	.align	4


	//----- nvinfo : EIATTR_CUDA_API_VERSION
	.align		4
        /*0000*/ 	.byte	0x04, 0x37
        /*0002*/ 	.short	(.L_41 - .L_40)
.L_40:
        /*0004*/ 	.word	0x00000082


	//----- nvinfo : EIATTR_KPARAM_INFO
	.align		4
.L_41:
        /*0008*/ 	.byte	0x04, 0x17
        /*000a*/ 	.short	(.L_43 - .L_42)
.L_42:
        /*000c*/ 	.word	0x00000000
        /*0010*/ 	.short	0x0005
        /*0012*/ 	.short	0x0028
        /*0014*/ 	.byte	0x00, 0xf0, 0x11, 0x00


	//----- nvinfo : EIATTR_KPARAM_INFO
	.align		4
.L_43:
        /*0018*/ 	.byte	0x04, 0x17
        /*001a*/ 	.short	(.L_45 - .L_44)
.L_44:
        /*001c*/ 	.word	0x00000000
        /*0020*/ 	.short	0x0004
        /*0022*/ 	.short	0x0020
        /*0024*/ 	.byte	0x00, 0xf5, 0x21, 0x00


	//----- nvinfo : EIATTR_KPARAM_INFO
	.align		4
.L_45:
        /*0028*/ 	.byte	0x04, 0x17
        /*002a*/ 	.short	(.L_47 - .L_46)
.L_46:
        /*002c*/ 	.word	0x00000000
        /*0030*/ 	.short	0x0003
        /*0032*/ 	.short	0x0018
        /*0034*/ 	.byte	0x00, 0xf5, 0x21, 0x00


	//----- nvinfo : EIATTR_KPARAM_INFO
	.align		4
.L_47:
        /*0038*/ 	.byte	0x04, 0x17
        /*003a*/ 	.short	(.L_49 - .L_48)
.L_48:
        /*003c*/ 	.word	0x00000000
        /*0040*/ 	.short	0x0002
        /*0042*/ 	.short	0x0010
        /*0044*/ 	.byte	0x00, 0xf5, 0x21, 0x00


	//----- nvinfo : EIATTR_KPARAM_INFO
	.align		4
.L_49:
        /*0048*/ 	.byte	0x04, 0x17
        /*004a*/ 	.short	(.L_51 - .L_50)
.L_50:
        /*004c*/ 	.word	0x00000000
        /*0050*/ 	.short	0x0001
        /*0052*/ 	.short	0x0008
        /*0054*/ 	.byte	0x00, 0xf5, 0x21, 0x00


	//----- nvinfo : EIATTR_KPARAM_INFO
	.align		4
.L_51:
        /*0058*/ 	.byte	0x04, 0x17
        /*005a*/ 	.short	(.L_53 - .L_52)
.L_52:
        /*005c*/ 	.word	0x00000000
        /*0060*/ 	.short	0x0000
        /*0062*/ 	.short	0x0000
        /*0064*/ 	.byte	0x00, 0xf5, 0x21, 0x00


	//----- nvinfo : EIATTR_SPARSE_MMA_MASK
	.align		4
.L_53:
        /*0068*/ 	.byte	0x03, 0x50
        /*006a*/ 	.short	0x0000


	//----- nvinfo : EIATTR_MAXREG_COUNT
	.align		4
        /*006c*/ 	.byte	0x03, 0x1b
        /*006e*/ 	.short	0x00ff


	//----- nvinfo : EIATTR_MERCURY_ISA_VERSION
	.align		4
        /*0070*/ 	.byte	0x03, 0x5f
        /*0072*/ 	.short	0x0101


	//----- nvinfo : EIATTR_VRC_CTA_INIT_COUNT
	.align		4
        /*0074*/ 	.byte	0x02, 0x4a
	.zero		1
	.zero		1


	//----- nvinfo : EIATTR_EXIT_INSTR_OFFSETS
	.align		4
        /*0078*/ 	.byte	0x04, 0x1c
        /*007a*/ 	.short	(.L_55 - .L_54)


	//   ....[0]....
.L_54:
        /*007c*/ 	.word	0x00000b30


	//----- nvinfo : EIATTR_CBANK_PARAM_SIZE
	.align		4
.L_55:
        /*0080*/ 	.byte	0x03, 0x19
        /*0082*/ 	.short	0x002c


	//----- nvinfo : EIATTR_PARAM_CBANK
	.align		4
        /*0084*/ 	.byte	0x04, 0x0a
        /*0086*/ 	.short	(.L_57 - .L_56)
	.align		4
.L_56:
        /*0088*/ 	.word	index@(.nv.constant0._Z9calc_4colPhPKhS1_S1_S1_j)
        /*008c*/ 	.short	0x0380
        /*008e*/ 	.short	0x002c


	//----- nvinfo : EIATTR_SW_WAR
	.align		4
.L_57:
        /*0090*/ 	.byte	0x04, 0x36
        /*0092*/ 	.short	(.L_59 - .L_58)
.L_58:
        /*0094*/ 	.word	0x00000008
.L_59:


//--------------------- .nv.info._Z11calc_1_4colPhPKhS1_S1_ --------------------------
	.section	.nv.info._Z11calc_1_4colPhPKhS1_S1_,"",@"SHT_CUDA_INFO"
	.sectionflags	@""
	.align	4


	//----- nvinfo : EIATTR_CUDA_API_VERSION
	.align		4
        /*0000*/ 	.byte	0x04, 0x37
        /*0002*/ 	.short	(.L_61 - .L_60)
.L_60:
        /*0004*/ 	.word	0x00000082


	//----- nvinfo : EIATTR_KPARAM_INFO
	.align		4
.L_61:
        /*0008*/ 	.byte	0x04, 0x17
        /*000a*/ 	.short	(.L_63 - .L_62)
.L_62:
        /*000c*/ 	.word	0x00000000
        /*0010*/ 	.short	0x0003
        /*0012*/ 	.short	0x0018
        /*0014*/ 	.byte	0x00, 0xf5, 0x21, 0x00


	//----- nvinfo : EIATTR_KPARAM_INFO
	.align		4
.L_63:
        /*0018*/ 	.byte	0x04, 0x17
        /*001a*/ 	.short	(.L_65 - .L_64)
.L_64:
        /*001c*/ 	.word	0x00000000
        /*0020*/ 	.short	0x0002
        /*0022*/ 	.short	0x0010
        /*0024*/ 	.byte	0x00, 0xf5, 0x21, 0x00


	//----- nvinfo : EIATTR_KPARAM_INFO
	.align		4
.L_65:
        /*0028*/ 	.byte	0x04, 0x17
        /*002a*/ 	.short	(.L_67 - .L_66)
.L_66:
        /*002c*/ 	.word	0x00000000
        /*0030*/ 	.short	0x0001
        /*0032*/ 	.short	0x0008
        /*0034*/ 	.byte	0x00, 0xf5, 0x21, 0x00


	//----- nvinfo : EIATTR_KPARAM_INFO
	.align		4
.L_67:
        /*0038*/ 	.byte	0x04, 0x17
        /*003a*/ 	.short	(.L_69 - .L_68)
.L_68:
        /*003c*/ 	.word	0x00000000
        /*0040*/ 	.short	0x0000
        /*0042*/ 	.short	0x0000
        /*0044*/ 	.byte	0x00, 0xf5, 0x21, 0x00


	//----- nvinfo : EIATTR_SPARSE_MMA_MASK
	.align		4
.L_69:
        /*0048*/ 	.byte	0x03, 0x50
        /*004a*/ 	.short	0x0000


	//----- nvinfo : EIATTR_MAXREG_COUNT
	.align		4
        /*004c*/ 	.byte	0x03, 0x1b
        /*004e*/ 	.short	0x00ff


	//----- nvinfo : EIATTR_MERCURY_ISA_VERSION
	.align		4
        /*0050*/ 	.byte	0x03, 0x5f
        /*0052*/ 	.short	0x0101


	//----- nvinfo : EIATTR_VRC_CTA_INIT_COUNT
	.align		4
        /*0054*/ 	.byte	0x02, 0x4a
	.zero		1
	.zero		1


	//----- nvinfo : EIATTR_EXIT_INSTR_OFFSETS
	.align		4
        /*0058*/ 	.byte	0x04, 0x1c
        /*005a*/ 	.short	(.L_71 - .L_70)


	//   ....[0]....
.L_70:
        /*005c*/ 	.word	0x000008f0


	//----- nvinfo : EIATTR_CBANK_PARAM_SIZE
	.align		4
.L_71:
        /*0060*/ 	.byte	0x03, 0x19
        /*0062*/ 	.short	0x0020


	//----- nvinfo : EIATTR_PARAM_CBANK
	.align		4
        /*0064*/ 	.byte	0x04, 0x0a
        /*0066*/ 	.short	(.L_73 - .L_72)
	.align		4
.L_72:
        /*0068*/ 	.word	index@(.nv.constant0._Z11calc_1_4colPhPKhS1_S1_)
        /*006c*/ 	.short	0x0380
        /*006e*/ 	.short	0x0020


	//----- nvinfo : EIATTR_SW_WAR
	.align		4
.L_73:
        /*0070*/ 	.byte	0x04, 0x36
        /*0072*/ 	.short	(.L_75 - .L_74)
.L_74:
        /*0074*/ 	.word	0x00000008
.L_75:


//--------------------- .nv.callgraph             --------------------------
	.section	.nv.callgraph,"",@"SHT_CUDA_CALLGRAPH"
	.align	4
	.sectionentsize	8
	.align		4
        /*0000*/ 	.word	0x00000000
	.align		4
        /*0004*/ 	.word	0xffffffff
	.align		4
        /*0008*/ 	.word	0x00000000
	.align		4
        /*000c*/ 	.word	0xfffffffe
	.align		4
        /*0010*/ 	.word	0x00000000
	.align		4
        /*0014*/ 	.word	0xfffffffd
	.align		4
        /*0018*/ 	.word	0x00000000
	.align		4
        /*001c*/ 	.word	0xfffffffc


//--------------------- .text._Z17calclast_validatePhS_PKhS1_S1_S1_j --------------------------
	.section	.text._Z17calclast_validatePhS_PKhS1_S1_S1_j,"ax",@progbits
	.align	128
        .global         _Z17calclast_validatePhS_PKhS1_S1_S1_j
        .type           _Z17calclast_validatePhS_PKhS1_S1_S1_j,@function
        .size           _Z17calclast_validatePhS_PKhS1_S1_S1_j,(.L_x_3 - _Z17calclast_validatePhS_PKhS1_S1_S1_j)
        .other          _Z17calclast_validatePhS_PKhS1_S1_S1_j,@"STO_CUDA_ENTRY STV_DEFAULT"
_Z17calclast_validatePhS_PKhS1_S1_S1_j:
.text._Z17calclast_validatePhS_PKhS1_S1_S1_j:
[----:B------:R-:W-:Y:S08]  /*0000*/  LDC R1, c[0x0][0x37c] ;  /* 0x0000df00ff017b82 */ /* 0x000ff00000000800 */
[----:B------:R-:W0:Y:S01]  /*0010*/  S2UR UR11, SR_CTAID.X ;  /* 0x00000000000b79c3 */ /* 0x000e220000002500 */
[----:B------:R-:W1:Y:S01]  /*0020*/  LDCU UR9, c[0x0][0x370] ;  /* 0x00006e00ff0977ac */ /* 0x000e620008000800 */
[----:B------:R-:W1:Y:S01]  /*0030*/  LDCU UR10, c[0x0][0x3b0] ;  /* 0x00007600ff0a77ac */ /* 0x000e620008000800 */
[----:B------:R-:W2:Y:S01]  /*0040*/  LDCU.128 UR4, c[0x0][0x390] ;  /* 0x00007200ff0477ac */ /* 0x000ea20008000c00 */
[----:B------:R-:W3:Y:S01]  /*0050*/  LDCU.64 UR12, c[0x0][0x358] ;  /* 0x00006b00ff0c77ac */ /* 0x000ee20008000a00 */
[----:B------:R-:W4:Y:S01]  /*0060*/  LDCU.128 UR16, c[0x0][0x3a0] ;  /* 0x00007400ff1077ac */ /* 0x000f220008000c00 */
[----:B0-----:R-:W-:-:S04]  /*0070*/  USHF.L.U32 UR8, UR11, 0x3, URZ ;  /* 0x000000030b087899 */ /* 0x001fc800080006ff */
[----:B-1----:R-:W-:-:S04]  /*0080*/  UIMAD UR8, UR9, UR10, UR8 ;  /* 0x0000000a090872a4 */ /* 0x002fc8000f8e0208 */
[----:B------:R-:W-:-:S04]  /*0090*/  UIADD3 UR9, UPT, UPT, UR8, 0x1, URZ ;  /* 0x0000000108097890 */ /* 0x000fc8000fffe0ff */
[----:B--2---:R-:W-:-:S04]  /*00a0*/  UIADD3 UR9, UP0, UPT, UR9, UR4, URZ ;  /* 0x0000000409097290 */ /* 0x004fc8000ff1e0ff */
[----:B------:R-:W-:Y:S02]  /*00b0*/  UIADD3.X UR10, UPT, UPT, URZ, UR5, URZ, UP0, !UPT ;  /* 0x00000005ff0a7290 */ /* 0x000fe400087fe4ff */
[----:B------:R-:W-:-:S04]  /*00c0*/  IMAD.U32 R2, RZ, RZ, UR9 ;  /* 0x00000009ff027e24 */ /* 0x000fc8000f8e00ff */
[----:B------:R-:W-:-:S05]  /*00d0*/  IMAD.U32 R3, RZ, RZ, UR10 ;  /* 0x0000000aff037e24 */ /* 0x000fca000f8e00ff */
[----:B---3--:R0:W4:Y:S01]  /*00e0*/  LDG.E.U8 R12, desc[UR12][R2.64] ;  /* 0x0000000c020c7981 */ /* 0x008122000c1e1100 */
[----:B------:R-:W-:-:S04]  /*00f0*/  UIADD3 UR9, UPT, UPT, UR8, 0x4, URZ ;  /* 0x0000000408097890 */ /* 0x000fc8000fffe0ff */
[----:B------:R-:W-:-:S04]  /*0100*/  UIADD3 UR9, UP0, UPT, UR9, UR4, URZ ;  /* 0x0000000409097290 */ /* 0x000fc8000ff1e0ff */
[----:B------:R-:W-:Y:S02]  /*0110*/  UIADD3.X UR10, UPT, UPT, URZ, UR5, URZ, UP0, !UPT ;  /* 0x00000005ff0a7290 */ /* 0x000fe400087fe4ff */
[----:B------:R-:W-:-:S04]  /*0120*/  IMAD.U32 R6, RZ, RZ, UR9 ;  /* 0x00000009ff067e24 */ /* 0x000fc8000f8e00ff */
[----:B------:R-:W-:-:S05]  /*0130*/  IMAD.U32 R7, RZ, RZ, UR10 ;  /* 0x0000000aff077e24 */ /* 0x000fca000f8e00ff */
[----:B------:R-:W2:Y:S01]  /*0140*/  LDG.E.U8 R4, desc[UR12][R6.64] ;  /* 0x0000000c06047981 */ /* 0x000ea2000c1e1100 */
[----:B------:R-:W-:-:S04]  /*0150*/  UIADD3 UR9, UP0, UPT, UR8, UR4, URZ ;  /* 0x0000000408097290 */ /* 0x000fc8000ff1e0ff */
[----:B------:R-:W-:Y:S02]  /*0160*/  UIADD3.X UR10, UPT, UPT, URZ, UR5, URZ, UP0, !UPT ;  /* 0x00000005ff0a7290 */ /* 0x000fe400087fe4ff */
[----:B0-----:R-:W-:-:S04]  /*0170*/  IMAD.U32 R2, RZ, RZ, UR9 ;  /* 0x00000009ff027e24 */ /* 0x001fc8000f8e00ff */
[----:B------:R-:W-:-:S05]  /*0180*/  IMAD.U32 R3, RZ, RZ, UR10 ;  /* 0x0000000aff037e24 */ /* 0x000fca000f8e00ff */
[----:B------:R-:W3:Y:S01]  /*0190*/  LDG.E.U8 R0, desc[UR12][R2.64] ;  /* 0x0000000c02007981 */ /* 0x000ee2000c1e1100 */
[----:B------:R-:W2:Y:S01]  /*01a0*/  S2R R5, SR_TID.X ;  /* 0x0000000000057919 */ /* 0x000ea20000002100 */
[----:B----4-:R-:W-:-:S05]  /*01b0*/  IADD3 R8, P0, PT, R12, UR16, RZ ;  /* 0x000000100c087c10 */ /* 0x010fca000ff1e0ff */
[----:B------:R-:W-:-:S06]  /*01c0*/  IMAD.X R9, RZ, RZ, UR17, P0 ;  /* 0x00000011ff097e24 */ /* 0x000fcc00080e06ff */
[----:B------:R0:W3:Y:S01]  /*01d0*/  LDG.E.U8 R9, desc[UR12][R8.64] ;  /* 0x0000000c08097981 */ /* 0x0000e2000c1e1100 */
[----:B--2---:R-:W-:-:S04]  /*01e0*/  LOP3.LUT R10, R4, 0x3f, R5, 0x48, !PT ;  /* 0x0000003f040a7812 */ /* 0x004fc800078e4805 */
[----:B------:R-:W-:-:S05]  /*01f0*/  IADD3 R6, P0, PT, R10, UR18, RZ ;  /* 0x000000120a067c10 */ /* 0x000fca000ff1e0ff */
[----:B------:R-:W-:Y:S01]  /*0200*/  IMAD.X R7, RZ, RZ, UR19, P0 ;  /* 0x00000013ff077e24 */ /* 0x000fe200080e06ff */
[----:B------:R-:W-:-:S05]  /*0210*/  IADD3 R12, P0, PT, R12, UR6, RZ ;  /* 0x000000060c0c7c10 */ /* 0x000fca000ff1e0ff */
[----:B------:R-:W2:Y:S01]  /*0220*/  LDG.E.U8 R7, desc[UR12][R6.64] ;  /* 0x0000000c06077981 */ /* 0x000ea2000c1e1100 */
[----:B------:R-:W-:Y:S01]  /*0230*/  IMAD.X R13, RZ, RZ, UR7, P0 ;  /* 0x00000007ff0d7e24 */ /* 0x000fe200080e06ff */
[----:B------:R-:W-:-:S04]  /*0240*/  UIADD3 UR9, UPT, UPT, UR8, 0x2, URZ ;  /* 0x0000000208097890 */ /* 0x000fc8000fffe0ff */
[----:B------:R-:W-:Y:S01]  /*0250*/  UIADD3 UR10, UP0, UPT, UR9, UR4, URZ ;  /* 0x00000004090a7290 */ /* 0x000fe2000ff1e0ff */
[----:B------:R-:W4:Y:S01]  /*0260*/  LDG.E.U8 R13, desc[UR12][R12.64] ;  /* 0x0000000c0c0d7981 */ /* 0x000f22000c1e1100 */
[----:B------:R-:W-:Y:S02]  /*0270*/  UIADD3 UR9, UPT, UPT, UR8, 0x3, URZ ;  /* 0x0000000308097890 */ /* 0x000fe4000fffe0ff */
[----:B------:R-:W-:Y:S02]  /*0280*/  UIADD3.X UR14, UPT, UPT, URZ, UR5, URZ, UP0, !UPT ;  /* 0x00000005ff0e7290 */ /* 0x000fe400087fe4ff */
[----:B------:R-:W-:Y:S01]  /*0290*/  UIADD3 UR9, UP0, UPT, UR9, UR4, URZ ;  /* 0x0000000409097290 */ /* 0x000fe2000ff1e0ff */
[----:B0-----:R-:W-:-:S05]  /*02a0*/  IMAD.U32 R8, RZ, RZ, UR10 ;  /* 0x0000000aff087e24 */ /* 0x001fca000f8e00ff */
[----:B------:R-:W-:Y:S01]  /*02b0*/  IMAD.U32 R14, RZ, RZ, UR9 ;  /* 0x00000009ff0e7e24 */ /* 0x000fe2000f8e00ff */
[----:B---3--:R-:W-:-:S04]  /*02c0*/  LOP3.LUT R0, R9, R0, RZ, 0x3c, !PT ;  /* 0x0000000009007212 */ /* 0x008fc800078e3cff */
[----:B------:R-:W-:-:S04]  /*02d0*/  LOP3.LUT R20, R0, 0xff, RZ, 0xc0, !PT ;  /* 0x000000ff00147812 */ /* 0x000fc800078ec0ff */
[----:B------:R-:W-:Y:S01]  /*02e0*/  IADD3 R18, P0, PT, R20, UR6, RZ ;  /* 0x0000000614127c10 */ /* 0x000fe2000ff1e0ff */
[----:B------:R-:W-:Y:S01]  /*02f0*/  IMAD.U32 R9, RZ, RZ, UR14 ;  /* 0x0000000eff097e24 */ /* 0x000fe2000f8e00ff */
[----:B------:R-:W-:-:S03]  /*0300*/  UIADD3.X UR6, UPT, UPT, URZ, UR5, URZ, UP0, !UPT ;  /* 0x00000005ff067290 */ /* 0x000fc600087fe4ff */
[----:B------:R-:W-:Y:S01]  /*0310*/  IMAD.X R19, RZ, RZ, UR7, P0 ;  /* 0x00000007ff137e24 */ /* 0x000fe200080e06ff */
[----:B------:R-:W3:Y:S01]  /*0320*/  LDG.E.U8 R11, desc[UR12][R8.64] ;  /* 0x0000000c080b7981 */ /* 0x000ee2000c1e1100 */
[----:B------:R-:W-:Y:S01]  /*0330*/  IADD3 R20, P0, PT, R20, UR16, RZ ;  /* 0x0000001014147c10 */ /* 0x000fe2000ff1e0ff */
[----:B------:R-:W-:Y:S02]  /*0340*/  IMAD.U32 R15, RZ, RZ, UR6 ;  /* 0x00000006ff0f7e24 */ /* 0x000fe4000f8e00ff */
[----:B------:R-:W5:Y:S02]  /*0350*/  LDG.E.U8 R12, desc[UR12][R18.64] ;  /* 0x0000000c120c7981 */ /* 0x000f64000c1e1100 */
[----:B------:R-:W-:Y:S02]  /*0360*/  IMAD.X R21, RZ, RZ, UR17, P0 ;  /* 0x00000011ff157e24 */ /* 0x000fe400080e06ff */
[----:B------:R0:W5:Y:S01]  /*0370*/  LDG.E.U8 R2, desc[UR12][R14.64] ;  /* 0x0000000c0e027981 */ /* 0x000162000c1e1100 */
[----:B------:R-:W-:-:S03]  /*0380*/  UIADD3 UR6, UPT, UPT, UR8, 0x5, URZ ;  /* 0x0000000508067890 */ /* 0x000fc6000fffe0ff */
[----:B------:R-:W5:Y:S01]  /*0390*/  LDG.E.U8 R3, desc[UR12][R20.64] ;  /* 0x0000000c14037981 */ /* 0x000f62000c1e1100 */
[----:B------:R-:W-:-:S04]  /*03a0*/  UIADD3 UR6, UP0, UPT, UR6, UR4, URZ ;  /* 0x0000000406067290 */ /* 0x000fc8000ff1e0ff */
[----:B------:R-:W-:Y:S02]  /*03b0*/  UIADD3.X UR7, UPT, UPT, URZ, UR5, URZ, UP0, !UPT ;  /* 0x00000005ff077290 */ /* 0x000fe400087fe4ff */
[----:B------:R-:W-:-:S04]  /*03c0*/  IMAD.U32 R16, RZ, RZ, UR6 ;  /* 0x00000006ff107e24 */ /* 0x000fc8000f8e00ff */
[----:B------:R-:W-:-:S05]  /*03d0*/  IMAD.U32 R17, RZ, RZ, UR7 ;  /* 0x00000007ff117e24 */ /* 0x000fca000f8e00ff */
[----:B------:R1:W5:Y:S01]  /*03e0*/  LDG.E.U8 R9, desc[UR12][R16.64] ;  /* 0x0000000c10097981 */ /* 0x000362000c1e1100 */
[----:B------:R-:W-:-:S04]  /*03f0*/  UIADD3 UR8, UPT, UPT, UR8, 0x6, URZ ;  /* 0x0000000608087890 */ /* 0x000fc8000fffe0ff */
[----:B------:R-:W-:-:S04]  /*0400*/  UIADD3 UR8, UP0, UPT, UR8, UR4, URZ ;  /* 0x0000000408087290 */ /* 0x000fc8000ff1e0ff */
[----:B------:R-:W-:Y:S02]  /*0410*/  UIADD3.X UR5, UPT, UPT, URZ, UR5, URZ, UP0, !UPT ;  /* 0x00000005ff057290 */ /* 0x000fe400087fe4ff */
[----:B0-----:R-:W-:-:S04]  /*0420*/  IMAD.U32 R14, RZ, RZ, UR8 ;  /* 0x00000008ff0e7e24 */ /* 0x001fc8000f8e00ff */
[----:B------:R-:W-:-:S05]  /*0430*/  IMAD.U32 R15, RZ, RZ, UR5 ;  /* 0x00000005ff0f7e24 */ /* 0x000fca000f8e00ff */
[----:B------:R0:W5:Y:S01]  /*0440*/  LDG.E.U8 R6, desc[UR12][R14.64] ;  /* 0x0000000c0e067981 */ /* 0x000162000c1e1100 */
[----:B------:R-:W-:Y:S02]  /*0450*/  LOP3.LUT R10, R5, 0x3f, RZ, 0xc0, !PT ;  /* 0x0000003f050a7812 */ /* 0x000fe400078ec0ff */
[----:B--2---:R-:W-:Y:S01]  /*0460*/  LOP3.LUT R8, R7, 0x3f, RZ, 0xc0, !PT ;  /* 0x0000003f07087812 */ /* 0x004fe200078ec0ff */
[----:B-1----:R-:W1:Y:S01]  /*0470*/  LDC R17, c[0x0][0x360] ;  /* 0x0000d800ff117b82 */ /* 0x002e620000000800 */
[----:B------:R-:W2:Y:S01]  /*0480*/  BREV R18, R10 ;  /* 0x0000000a00127301 */ /* 0x000ea20000000000 */
[----:B------:R-:W1:Y:S01]  /*0490*/  LDCU.128 UR4, c[0x0][0x380] ;  /* 0x00007000ff0477ac */ /* 0x000e620008000c00 */
[----:B------:R-:W-:-:S06]  /*04a0*/  LOP3.LUT R8, R8, 0x7, RZ, 0x3c, !PT ;  /* 0x0000000708087812 */ /* 0x000fcc00078e3cff */
[----:B------:R-:W0:Y:S01]  /*04b0*/  BREV R16, R8 ;  /* 0x0000000800107301 */ /* 0x000e220000000000 */
[----:B--2---:R-:W-:-:S04]  /*04c0*/  SHF.R.U32.HI R18, RZ, 0x18, R18 ;  /* 0x00000018ff127819 */ /* 0x004fc80000011612 */
[----:B----4-:R-:W-:-:S04]  /*04d0*/  LOP3.LUT R18, R13, R18, RZ, 0x3c, !PT ;  /* 0x000000120d127212 */ /* 0x010fc800078e3cff */
[----:B------:R-:W-:-:S04]  /*04e0*/  LOP3.LUT R13, R18, 0xff, RZ, 0xc0, !PT ;  /* 0x000000ff120d7812 */ /* 0x000fc800078ec0ff */
[----:B------:R-:W-:Y:S02]  /*04f0*/  ISETP.GT.U32.AND P0, PT, R13, 0xe4, PT ;  /* 0x000000e40d00780c */ /* 0x000fe40003f04070 */
[----:B0-----:R-:W-:Y:S02]  /*0500*/  SHF.R.U32.HI R13, RZ, 0x18, R16 ;  /* 0x00000018ff0d7819 */ /* 0x001fe40000011610 */
[----:B------:R-:W-:Y:S02]  /*0510*/  LOP3.LUT R15, R0, 0xff, RZ, 0xc0, !PT ;  /* 0x000000ff000f7812 */ /* 0x000fe400078ec0ff */
[----:B------:R-:W-:-:S04]  /*0520*/  LOP3.LUT R4, R7, 0xff80, R4, 0xf8, !PT ;  /* 0x0000ff8007047812 */ /* 0x000fc800078ef804 */
[----:B------:R-:W-:Y:S01]  /*0530*/  LOP3.LUT R7, R4, 0xff, RZ, 0xc0, !PT ;  /* 0x000000ff04077812 */ /* 0x000fe200078ec0ff */
[----:B---3--:R-:W-:Y:S01]  /*0540*/  IMAD.IADD R14, R11, 0x1, R10 ;  /* 0x000000010b0e7824 */ /* 0x008fe200078e020a */
[----:B-----5:R-:W-:-:S03]  /*0550*/  LOP3.LUT R11, R12, R13, RZ, 0x3c, !PT ;  /* 0x0000000d0c0b7212 */ /* 0x020fc600078e3cff */
[----:B------:R-:W-:Y:S02]  /*0560*/  VIADD R19, R14, 0x1 ;  /* 0x000000010e137836 */ /* 0x000fe40000000000 */
[----:B------:R-:W-:Y:S01]  /*0570*/  @!P0 IMAD.MOV R19, RZ, RZ, R14 ;  /* 0x000000ffff138224 */ /* 0x000fe200078e020e */
[----:B------:R-:W-:Y:S01]  /*0580*/  LOP3.LUT R13, R11, 0xff, RZ, 0xc0, !PT ;  /* 0x000000ff0b0d7812 */ /* 0x000fe200078ec0ff */
[----:B------:R-:W-:-:S03]  /*0590*/  IMAD.IADD R2, R2, 0x1, R15 ;  /* 0x0000000102027824 */ /* 0x000fc600078e020f */
[----:B------:R-:W-:Y:S02]  /*05a0*/  ISETP.GT.U32.AND P0, PT, R13, 0xe4, PT ;  /* 0x000000e40d00780c */ /* 0x000fe40003f04070 */
[C---:B------:R-:W-:Y:S02]  /*05b0*/  LOP3.LUT R15, R19.reuse, 0xff, RZ, 0xc0, !PT ;  /* 0x000000ff130f7812 */ /* 0x040fe400078ec0ff */
[----:B------:R-:W-:Y:S02]  /*05c0*/  LEA.HI R0, R19, R2, RZ, 0x18 ;  /* 0x0000000213007211 */ /* 0x000fe400078fc0ff */
[----:B------:R-:W-:Y:S01]  /*05d0*/  LOP3.LUT R3, R3, R18, RZ, 0x3c, !PT ;  /* 0x0000001203037212 */ /* 0x000fe200078e3cff */
[----:B------:R-:W-:Y:S01]  /*05e0*/  IMAD.IADD R16, R8, 0x1, R15 ;  /* 0x0000000108107824 */ /* 0x000fe200078e020f */
[C---:B------:R-:W-:Y:S02]  /*05f0*/  LOP3.LUT R14, R0.reuse, 0xffff, RZ, 0xc0, !PT ;  /* 0x0000ffff000e7812 */ /* 0x040fe400078ec0ff */
[----:B------:R-:W-:-:S02]  /*0600*/  LOP3.LUT R0, R0, 0xff, RZ, 0xc0, !PT ;  /* 0x000000ff00007812 */ /* 0x000fc400078ec0ff */
[----:B------:R-:W-:Y:S01]  /*0610*/  LOP3.LUT R15, R3, 0xff, RZ, 0xc0, !PT ;  /* 0x000000ff030f7812 */ /* 0x000fe200078ec0ff */
[----:B------:R-:W-:Y:S01]  /*0620*/  VIADD R2, R16, 0x1 ;  /* 0x0000000110027836 */ /* 0x000fe20000000000 */
[----:B------:R-:W-:Y:S01]  /*0630*/  SHF.R.U32.HI R14, RZ, 0x1, R14 ;  /* 0x00000001ff0e7819 */ /* 0x000fe2000001160e */
[----:B------:R-:W-:Y:S02]  /*0640*/  @!P0 IMAD.MOV R2, RZ, RZ, R16 ;  /* 0x000000ffff028224 */ /* 0x000fe400078e0210 */
[----:B------:R-:W-:Y:S01]  /*0650*/  IMAD.IADD R19, R0, 0x1, R15 ;  /* 0x0000000100137824 */ /* 0x000fe200078e020f */
[----:B------:R-:W-:Y:S02]  /*0660*/  LOP3.LUT R14, R14, 0x80, RZ, 0xc0, !PT ;  /* 0x000000800e0e7812 */ /* 0x000fe400078ec0ff */
[----:B------:R-:W-:Y:S02]  /*0670*/  ISETP.NE.AND P0, PT, R15, 0x94, PT ;  /* 0x000000940f00780c */ /* 0x000fe40003f05270 */
[----:B------:R-:W-:-:S02]  /*0680*/  LEA.HI R0, R2, R19, RZ, 0x18 ;  /* 0x0000001302007211 */ /* 0x000fc400078fc0ff */
[C---:B------:R-:W-:Y:S02]  /*0690*/  LEA.HI R14, R9.reuse, R14, RZ, 0x1f ;  /* 0x0000000e090e7211 */ /* 0x040fe400078ff8ff */
[----:B------:R-:W-:Y:S02]  /*06a0*/  LOP3.LUT R9, R9, 0x1, RZ, 0xc0, !PT ;  /* 0x0000000109097812 */ /* 0x000fe400078ec0ff */
[----:B------:R-:W-:Y:S01]  /*06b0*/  LOP3.LUT R15, R0, 0xffff, RZ, 0xc0, !PT ;  /* 0x0000ffff000f7812 */ /* 0x000fe200078ec0ff */
[----:B------:R-:W-:Y:S01]  /*06c0*/  IMAD.SHL.U32 R12, R5, 0x8, RZ ;  /* 0x00000008050c7824 */ /* 0x000fe200078e00ff */
[----:B------:R-:W-:Y:S02]  /*06d0*/  ISETP.EQ.AND P0, PT, R13, 0x65, !P0 ;  /* 0x000000650d00780c */ /* 0x000fe40004702270 */
[----:B------:R-:W-:Y:S02]  /*06e0*/  LOP3.LUT R13, R2, 0xff, RZ, 0xc0, !PT ;  /* 0x000000ff020d7812 */ /* 0x000fe400078ec0ff */
[----:B------:R-:W-:-:S02]  /*06f0*/  IADD3 R9, PT, PT, R14, R10, R9 ;  /* 0x0000000a0e097210 */ /* 0x000fc40007ffe009 */
[----:B------:R-:W-:Y:S01]  /*0700*/  SHF.R.U32.HI R14, RZ, 0x1, R15 ;  /* 0x00000001ff0e7819 */ /* 0x000fe2000001160f */
[----:B-1----:R-:W-:Y:S01]  /*0710*/  IMAD R12, R17, UR11, R12 ;  /* 0x0000000b110c7c24 */ /* 0x002fe2000f8e020c */
[----:B------:R0:W-:Y:S01]  /*0720*/  POPC R18, R8 ;  /* 0x0000000800127309 */ /* 0x0001e20000000000 */
[----:B------:R-:W-:Y:S02]  /*0730*/  ISETP.EQ.AND P0, PT, R13, 0xac, P0 ;  /* 0x000000ac0d00780c */ /* 0x000fe40000702270 */
[----:B------:R-:W-:Y:S02]  /*0740*/  SHF.R.U32.HI R16, RZ, 0x1, R9 ;  /* 0x00000001ff107819 */ /* 0x000fe40000011609 */
[----:B------:R-:W-:-:S03]  /*0750*/  LOP3.LUT R13, R14, 0x80, RZ, 0xc0, !PT ;  /* 0x000000800e0d7812 */ /* 0x000fc600078ec0ff */
[----:B------:R1:W2:Y:S01]  /*0760*/  POPC R17, R10 ;  /* 0x0000000a00117309 */ /* 0x0002a20000000000 */
[----:B------:R-:W-:Y:S02]  /*0770*/  LOP3.LUT R16, R13, 0x7f, R16, 0xf8, !PT ;  /* 0x0000007f0d107812 */ /* 0x000fe400078ef810 */
[----:B------:R-:W-:Y:S02]  /*0780*/  IADD3 R14, P1, PT, R12, UR4, RZ ;  /* 0x000000040c0e7c10 */ /* 0x000fe4000ff3e0ff */
[----:B------:R-:W-:-:S03]  /*0790*/  LOP3.LUT R13, R9, 0x1, RZ, 0xc0, !PT ;  /* 0x00000001090d7812 */ /* 0x000fc600078ec0ff */
[----:B------:R-:W-:Y:S01]  /*07a0*/  IMAD.X R15, RZ, RZ, UR5, P1 ;  /* 0x00000005ff0f7e24 */ /* 0x000fe200088e06ff */
[----:B------:R-:W-:Y:S01]  /*07b0*/  IADD3 R13, PT, PT, R16, R13, R8 ;  /* 0x0000000d100d7210 */ /* 0x000fe20007ffe008 */
[----:B0-----:R-:W-:Y:S01]  /*07c0*/  IMAD R8, R5, -0x7, R12 ;  /* 0xfffffff905087824 */ /* 0x001fe200078e020c */
[----:B-1----:R-:W-:Y:S01]  /*07d0*/  LOP3.LUT R10, R0, 0xff, RZ, 0xc0, !PT ;  /* 0x000000ff000a7812 */ /* 0x002fe200078ec0ff */
[----:B------:R-:W-:Y:S01]  /*07e0*/  VIADD R5, R12, 0x5 ;  /* 0x000000050c057836 */ /* 0x000fe20000000000 */
[----:B------:R0:W-:Y:S02]  /*07f0*/  STG.E.U8 desc[UR12][R14.64], R11 ;  /* 0x0000000b0e007986 */ /* 0x0001e4000c10110c */
[----:B------:R-:W-:Y:S02]  /*0800*/  ISETP.EQ.AND P0, PT, R10, 0xe9, P0 ;  /* 0x000000e90a00780c */ /* 0x000fe40000702270 */
[----:B--2---:R-:W-:Y:S01]  /*0810*/  IADD3 R6, PT, PT, R18, R6, R17 ;  /* 0x0000000612067210 */ /* 0x004fe20007ffe011 */
[C---:B------:R-:W-:Y:S01]  /*0820*/  VIADD R22, R12.reuse, 0x1 ;  /* 0x000000010c167836 */ /* 0x040fe20000000000 */
[----:B------:R-:W-:Y:S01]  /*0830*/  ISETP.EQ.AND P0, PT, R7, 0x7, P0 ;  /* 0x000000070700780c */ /* 0x000fe20000702270 */
[----:B------:R-:W-:Y:S01]  /*0840*/  VIADD R18, R12, 0x2 ;  /* 0x000000020c127836 */ /* 0x000fe20000000000 */
[----:B------:R-:W-:-:S02]  /*0850*/  LEA.HI R24, R9, R6, RZ, 0x18 ;  /* 0x0000000609187211 */ /* 0x000fc400078fc0ff */
[----:B0-----:R-:W-:Y:S02]  /*0860*/  IADD3 R14, P4, PT, R5, UR4, RZ ;  /* 0x00000004050e7c10 */ /* 0x001fe4000ff9e0ff */
[----:B------:R-:W-:Y:S01]  /*0870*/  LOP3.LUT R5, R13, 0xff, RZ, 0xc0, !PT ;  /* 0x000000ff0d057812 */ /* 0x000fe200078ec0ff */
[C---:B------:R-:W-:Y:S02]  /*0880*/  VIADD R20, R12.reuse, 0x3 ;  /* 0x000000030c147836 */ /* 0x040fe40000000000 */
[C---:B------:R-:W-:Y:S01]  /*0890*/  VIADD R16, R12.reuse, 0x4 ;  /* 0x000000040c107836 */ /* 0x040fe20000000000 */
[----:B------:R-:W-:Y:S01]  /*08a0*/  ISETP.EQ.AND P0, PT, R5, 0x33, P0 ;  /* 0x000000330500780c */ /* 0x000fe20000702270 */
[C---:B------:R-:W-:Y:S01]  /*08b0*/  VIADD R6, R12.reuse, 0x6 ;  /* 0x000000060c067836 */ /* 0x040fe20000000000 */
[----:B------:R-:W-:Y:S01]  /*08c0*/  LEA.HI R5, R13, R24, RZ, 0x18 ;  /* 0x000000180d057211 */ /* 0x000fe200078fc0ff */
[----:B------:R-:W-:Y:S01]  /*08d0*/  VIADD R10, R12, 0x7 ;  /* 0x000000070c0a7836 */ /* 0x000fe20000000000 */
[----:B------:R-:W-:-:S02]  /*08e0*/  IADD3 R22, P6, PT, R22, UR4, RZ ;  /* 0x0000000416167c10 */ /* 0x000fc4000ffde0ff */
[----:B------:R-:W-:Y:S02]  /*08f0*/  IADD3 R18, P1, PT, R18, UR4, RZ ;  /* 0x0000000412127c10 */ /* 0x000fe4000ff3e0ff */
[----:B------:R-:W-:Y:S02]  /*0900*/  IADD3 R20, P2, PT, R20, UR4, RZ ;  /* 0x0000000414147c10 */ /* 0x000fe4000ff5e0ff */
[----:B------:R-:W-:Y:S02]  /*0910*/  IADD3 R16, P3, PT, R16, UR4, RZ ;  /* 0x0000000410107c10 */ /* 0x000fe4000ff7e0ff */
[----:B------:R-:W-:Y:S01]  /*0920*/  LOP3.LUT R12, R5, 0xff, RZ, 0xc0, !PT ;  /* 0x000000ff050c7812 */ /* 0x000fe200078ec0ff */
[----:B------:R-:W-:Y:S01]  /*0930*/  IMAD.X R23, RZ, RZ, UR5, P6 ;  /* 0x00000005ff177e24 */ /* 0x000fe2000b0e06ff */
[----:B------:R-:W-:Y:S01]  /*0940*/  IADD3 R6, P5, PT, R6, UR4, RZ ;  /* 0x0000000406067c10 */ /* 0x000fe2000ffbe0ff */
[----:B------:R-:W-:Y:S01]  /*0950*/  IMAD.X R19, RZ, RZ, UR5, P1 ;  /* 0x00000005ff137e24 */ /* 0x000fe200088e06ff */
[----:B------:R-:W-:Y:S01]  /*0960*/  IADD3 R10, P6, PT, R10, UR4, RZ ;  /* 0x000000040a0a7c10 */ /* 0x000fe2000ffde0ff */
[----:B------:R-:W-:Y:S01]  /*0970*/  IMAD.X R21, RZ, RZ, UR5, P2 ;  /* 0x00000005ff157e24 */ /* 0x000fe200090e06ff */
[----:B------:R-:W-:Y:S01]  /*0980*/  IADD3 R8, P1, PT, R8, UR6, RZ ;  /* 0x0000000608087c10 */ /* 0x000fe2000ff3e0ff */
[----:B------:R-:W-:Y:S01]  /*0990*/  IMAD.X R17, RZ, RZ, UR5, P3 ;  /* 0x00000005ff117e24 */ /* 0x000fe200098e06ff */
[----:B------:R-:W-:Y:S01]  /*09a0*/  ISETP.EQ.AND P0, PT, R12, 0x25, P0 ;  /* 0x000000250c00780c */ /* 0x000fe20000702270 */
[----:B------:R-:W-:Y:S01]  /*09b0*/  IMAD.X R15, RZ, RZ, UR5, P4 ;  /* 0x00000005ff0f7e24 */ /* 0x000fe2000a0e06ff */
[----:B------:R-:W-:Y:S01]  /*09c0*/  STG.E.U8 desc[UR12][R22.64], R3 ;  /* 0x0000000316007986 */ /* 0x000fe2000c10110c */
[----:B------:R-:W-:Y:S01]  /*09d0*/  IMAD.X R7, RZ, RZ, UR5, P5 ;  /* 0x00000005ff077e24 */ /* 0x000fe2000a8e06ff */
[----:B------:R-:W-:Y:S01]  /*09e0*/  SEL R25, RZ, 0x1, !P0 ;  /* 0x00000001ff197807 */ /* 0x000fe20004000000 */
[----:B------:R-:W-:Y:S01]  /*09f0*/  IMAD.X R11, RZ, RZ, UR5, P6 ;  /* 0x00000005ff0b7e24 */ /* 0x000fe2000b0e06ff */
[----:B------:R-:W-:Y:S01]  /*0a00*/  STG.E.U8 desc[UR12][R18.64], R2 ;  /* 0x0000000212007986 */ /* 0x000fe2000c10110c */
[----:B------:R-:W-:-:S03]  /*0a10*/  IMAD.X R9, RZ, RZ, UR7, P1 ;  /* 0x00000007ff097e24 */ /* 0x000fc600088e06ff */
[----:B------:R-:W-:Y:S04]  /*0a20*/  STG.E.U8 desc[UR12][R20.64], R0 ;  /* 0x0000000014007986 */ /* 0x000fe8000c10110c */
[----:B------:R-:W-:Y:S04]  /*0a30*/  STG.E.U8 desc[UR12][R16.64], R4 ;  /* 0x0000000410007986 */ /* 0x000fe8000c10110c */
[----:B------:R-:W-:Y:S04]  /*0a40*/  STG.E.U8 desc[UR12][R14.64], R13 ;  /* 0x0000000d0e007986 */ /* 0x000fe8000c10110c */
[----:B------:R-:W-:Y:S04]  /*0a50*/  STG.E.U8 desc[UR12][R6.64], R5 ;  /* 0x0000000506007986 */ /* 0x000fe8000c10110c */
[----:B------:R-:W-:Y:S04]  /*0a60*/  STG.E.U8 desc[UR12][R10.64], R25 ;  /* 0x000000190a007986 */ /* 0x000fe8000c10110c */
[----:B------:R-:W-:Y:S01]  /*0a70*/  STG.E.U8 desc[UR12][R8.64], R25 ;  /* 0x0000001908007986 */ /* 0x000fe2000c10110c */
[----:B------:R-:W-:Y:S05]  /*0a80*/  EXIT ;  /* 0x000000000000794d */ /* 0x000fea0003800000 */
.L_x_0:
[----:B------:R-:W-:-:S00]  /*0a90*/  BRA `(.L_x_0) ;  /* 0xfffffffc00fc7947 */ /* 0x000fc0000383ffff */
[----:B------:R-:W-:-:S00]  /*0aa0*/  NOP ;  /* 0x0000000000007918 */ /* 0x000fc00000000000 */
        /* <DEDUP_REMOVED lines=13> */
.L_x_3:


//--------------------- .text._Z9calc_4colPhPKhS1_S1_S1_j --------------------------
	.section	.text._Z9calc_4colPhPKhS1_S1_S1_j,"ax",@progbits
	.align	128
        .global         _Z9calc_4colPhPKhS1_S1_S1_j
        .type           _Z9calc_4colPhPKhS1_S1_S1_j,@function
        .size           _Z9calc_4colPhPKhS1_S1_S1_j,(.L_x_4 - _Z9calc_4colPhPKhS1_S1_S1_j)
        .other          _Z9calc_4colPhPKhS1_S1_S1_j,@"STO_CUDA_ENTRY STV_DEFAULT"
_Z9calc_4colPhPKhS1_S1_S1_j:
.text._Z9calc_4colPhPKhS1_S1_S1_j:
[----:B------:R-:W-:Y:S01]  /*0000*/  LDC R1, c[0x0][0x37c] ;  /* 0x0000df00ff017b82 */ /* 0x000fe20000000800 */
[----:B------:R-:W0:Y:S01]  /*0010*/  LDCU UR4, c[0x0][0x3a8] ;  /* 0x00007500ff0477ac */ /* 0x000e220008000800 */
[----:B------:R-:W0:Y:S01]  /*0020*/  LDCU.128 UR12, c[0x0][0x380] ;  /* 0x00007000ff0c77ac */ /* 0x000e220008000c00 */
[----:B------:R-:W1:Y:S01]  /*0030*/  LDCU.64 UR6, c[0x0][0x358] ;  /* 0x00006b00ff0677ac */ /* 0x000e620008000a00 */
[----:B------:R-:W2:Y:S01]  /*0040*/  LDCU.128 UR8, c[0x0][0x390] ;  /* 0x00007200ff0877ac */ /* 0x000ea20008000c00 */
[----:B0-----:R-:W-:-:S04]  /*0050*/  ULEA UR4, UP0, UR4, UR14, 0x3 ;  /* 0x0000000e04047291 */ /* 0x001fc8000f8018ff */
[----:B------:R-:W-:Y:S02]  /*0060*/  UIADD3.X UR5, UPT, UPT, URZ, UR15, URZ, UP0, !UPT ;  /* 0x0000000fff057290 */ /* 0x000fe400087fe4ff */
[----:B------:R-:W-:-:S04]  /*0070*/  IMAD.U32 R2, RZ, RZ, UR4 ;  /* 0x00000004ff027e24 */ /* 0x000fc8000f8e00ff */
[----:B------:R-:W-:-:S05]  /*0080*/  IMAD.U32 R3, RZ, RZ, UR5 ;  /* 0x00000005ff037e24 */ /* 0x000fca000f8e00ff */
[----:B-1----:R-:W3:Y:S01]  /*0090*/  LDG.E.U8 R4, desc[UR6][R2.64+0x1] ;  /* 0x0000010602047981 */ /* 0x002ee2000c1e1100 */
[----:B------:R-:W3:Y:S03]  /*00a0*/  LDCU.64 UR4, c[0x0][0x3a0] ;  /* 0x00007400ff0477ac */ /* 0x000ee60008000a00 */
[----:B------:R-:W4:Y:S01]  /*00b0*/  LDG.E.U8 R12, desc[UR6][R2.64] ;  /* 0x00000006020c7981 */ /* 0x000f22000c1e1100 */
[----:B------:R-:W0:Y:S01]  /*00c0*/  S2R R17, SR_CTAID.Y ;  /* 0x0000000000117919 */ /* 0x000e220000002600 */
[----:B------:R-:W1:Y:S02]  /*00d0*/  S2R R24, SR_CTAID.X ;  /* 0x0000000000187919 */ /* 0x000e640000002500 */
[----:B------:R-:W5:Y:S04]  /*00e0*/  LDG.E.U8 R13, desc[UR6][R2.64+0x2] ;  /* 0x00000206020d7981 */ /* 0x000f68000c1e1100 */
[----:B------:R-:W5:Y:S01]  /*00f0*/  LDG.E.U8 R26, desc[UR6][R2.64+0x5] ;  /* 0x00000506021a7981 */ /* 0x000f62000c1e1100 */
[----:B------:R-:W5:Y:S03]  /*0100*/  S2R R25, SR_TID.X ;  /* 0x0000000000197919 */ /* 0x000f660000002100 */
[----:B------:R-:W5:Y:S01]  /*0110*/  LDG.E.U8 R29, desc[UR6][R2.64+0x4] ;  /* 0x00000406021d7981 */ /* 0x000f62000c1e1100 */
[----:B---3--:R-:W-:-:S05]  /*0120*/  IADD3 R6, P0, PT, R4, UR4, RZ ;  /* 0x0000000404067c10 */ /* 0x008fca000ff1e0ff */
[----:B------:R-:W-:-:S06]  /*0130*/  IMAD.X R7, RZ, RZ, UR5, P0 ;  /* 0x00000005ff077e24 */ /* 0x000fcc00080e06ff */
[----:B------:R-:W4:Y:S01]  /*0140*/  LDG.E.U8 R7, desc[UR6][R6.64] ;  /* 0x0000000606077981 */ /* 0x000f22000c1e1100 */
[----:B--2---:R-:W-:-:S05]  /*0150*/  IADD3 R4, P0, PT, R4, UR10, RZ ;  /* 0x0000000a04047c10 */ /* 0x004fca000ff1e0ff */
[----:B------:R-:W-:-:S05]  /*0160*/  IMAD.X R5, RZ, RZ, UR11, P0 ;  /* 0x0000000bff057e24 */ /* 0x000fca00080e06ff */
[----:B------:R-:W2:Y:S01]  /*0170*/  LDG.E.U8 R4, desc[UR6][R4.64] ;  /* 0x0000000604047981 */ /* 0x000ea2000c1e1100 */
[----:B----4-:R-:W-:-:S04]  /*0180*/  LOP3.LUT R12, R7, R12, RZ, 0x3c, !PT ;  /* 0x0000000c070c7212 */ /* 0x010fc800078e3cff */
[----:B------:R-:W-:-:S04]  /*0190*/  LOP3.LUT R10, R12, 0xff, RZ, 0xc0, !PT ;  /* 0x000000ff0c0a7812 */ /* 0x000fc800078ec0ff */
[----:B------:R-:W-:-:S05]  /*01a0*/  IADD3 R8, P0, PT, R10, UR4, RZ ;  /* 0x000000040a087c10 */ /* 0x000fca000ff1e0ff */
[----:B------:R-:W-:-:S06]  /*01b0*/  IMAD.X R9, RZ, RZ, UR5, P0 ;  /* 0x00000005ff097e24 */ /* 0x000fcc00080e06ff */
[----:B------:R-:W3:Y:S01]  /*01c0*/  LDG.E.U8 R9, desc[UR6][R8.64] ;  /* 0x0000000608097981 */ /* 0x000ee2000c1e1100 */
[----:B0-----:R-:W-:-:S04]  /*01d0*/  LOP3.LUT R20, R17, 0x3f, RZ, 0xc0, !PT ;  /* 0x0000003f11147812 */ /* 0x001fc800078ec0ff */
[----:B------:R-:W0:Y:S01]  /*01e0*/  BREV R0, R20 ;  /* 0x0000001400007301 */ /* 0x000e220000000000 */
[----:B------:R-:W-:Y:S02]  /*01f0*/  IADD3 R6, P0, PT, R10, UR10, RZ ;  /* 0x0000000a0a067c10 */ /* 0x000fe4000ff1e0ff */
[----:B0-----:R-:W-:-:S04]  /*0200*/  SHF.R.U32.HI R7, RZ, 0x18, R0 ;  /* 0x00000018ff077819 */ /* 0x001fc80000011600 */
[----:B--2---:R-:W-:Y:S01]  /*0210*/  LOP3.LUT R14, R4, R7, RZ, 0x3c, !PT ;  /* 0x00000007040e7212 */ /* 0x004fe200078e3cff */
[----:B------:R-:W-:-:S05]  /*0220*/  IMAD.X R7, RZ, RZ, UR11, P0 ;  /* 0x0000000bff077e24 */ /* 0x000fca00080e06ff */
[----:B------:R-:W2:Y:S01]  /*0230*/  LDG.E.U8 R6, desc[UR6][R6.64] ;  /* 0x0000000606067981 */ /* 0x000ea2000c1e1100 */
[----:B---3--:R-:W-:-:S04]  /*0240*/  LOP3.LUT R15, R9, R14, RZ, 0x3c, !PT ;  /* 0x0000000e090f7212 */ /* 0x008fc800078e3cff */
[----:B------:R-:W-:-:S04]  /*0250*/  LOP3.LUT R16, R15, 0xff, RZ, 0xc0, !PT ;  /* 0x000000ff0f107812 */ /* 0x000fc800078ec0ff */
[----:B------:R-:W-:-:S05]  /*0260*/  IADD3 R10, P0, PT, R16, UR4, RZ ;  /* 0x00000004100a7c10 */ /* 0x000fca000ff1e0ff */
[----:B------:R-:W-:-:S06]  /*0270*/  IMAD.X R11, RZ, RZ, UR5, P0 ;  /* 0x00000005ff0b7e24 */ /* 0x000fcc00080e06ff */
[----:B------:R-:W3:Y:S01]  /*0280*/  LDG.E.U8 R11, desc[UR6][R10.64] ;  /* 0x000000060a0b7981 */ /* 0x000ee2000c1e1100 */
[----:B-1----:R-:W-:-:S04]  /*0290*/  SHF.R.U32.HI R21, RZ, 0x6, R24 ;  /* 0x00000006ff157819 */ /* 0x002fc80000011618 */
[----:B------:R-:W-:-:S04]  /*02a0*/  LOP3.LUT R22, R21, 0x3f, RZ, 0xc0, !PT ;  /* 0x0000003f15167812 */ /* 0x000fc800078ec0ff */
[----:B------:R-:W0:Y:S01]  /*02b0*/  BREV R0, R22 ;  /* 0x0000001600007301 */ /* 0x000e220000000000 */
[----:B------:R-:W-:Y:S02]  /*02c0*/  IADD3 R4, P0, PT, R16, UR10, RZ ;  /* 0x0000000a10047c10 */ /* 0x000fe4000ff1e0ff */
[----:B0-----:R-:W-:Y:S02]  /*02d0*/  SHF.R.U32.HI R5, RZ, 0x18, R0 ;  /* 0x00000018ff057819 */ /* 0x001fe40000011600 */
[----:B------:R-:W4:Y:S02]  /*02e0*/  LDG.E.U8 R0, desc[UR6][R2.64+0x3] ;  /* 0x0000030602007981 */ /* 0x000f24000c1e1100 */
[----:B--2---:R-:W-:Y:S01]  /*02f0*/  LOP3.LUT R16, R6, R5, RZ, 0x3c, !PT ;  /* 0x0000000506107212 */ /* 0x004fe200078e3cff */
[----:B------:R-:W-:-:S05]  /*0300*/  IMAD.X R5, RZ, RZ, UR11, P0 ;  /* 0x0000000bff057e24 */ /* 0x000fca00080e06ff */
[----:B------:R0:W2:Y:S01]  /*0310*/  LDG.E.U8 R19, desc[UR6][R4.64] ;  /* 0x0000000604137981 */ /* 0x0000a2000c1e1100 */
[----:B------:R-:W-:Y:S02]  /*0320*/  LOP3.LUT R6, R17, 0xff, RZ, 0xc0, !PT ;  /* 0x000000ff11067812 */ /* 0x000fe400078ec0ff */
[----:B------:R-:W-:Y:S01]  /*0330*/  LOP3.LUT R27, R24, 0x3f, RZ, 0xc0, !PT ;  /* 0x0000003f181b7812 */ /* 0x000fe200078ec0ff */
[----:B------:R-:W2:Y:S03]  /*0340*/  LDG.E.U8 R2, desc[UR6][R2.64+0x6] ;  /* 0x0000060602027981 */ /* 0x000ea6000c1e1100 */
[----:B0-----:R-:W-:-:S05]  /*0350*/  IADD3 R4, P1, PT, R27, UR8, RZ ;  /* 0x000000081b047c10 */ /* 0x001fca000ff3e0ff */
[----:B------:R-:W-:-:S06]  /*0360*/  IMAD.X R5, RZ, RZ, UR9, P1 ;  /* 0x00000009ff057e24 */ /* 0x000fcc00088e06ff */
[----:B------:R-:W2:Y:S01]  /*0370*/  LDG.E.U8 R5, desc[UR6][R4.64] ;  /* 0x0000000604057981 */ /* 0x000ea2000c1e1100 */
[----:B---3--:R-:W-:-:S04]  /*0380*/  LOP3.LUT R18, R11, R16, RZ, 0x3c, !PT ;  /* 0x000000100b127212 */ /* 0x008fc800078e3cff */
[----:B------:R-:W-:-:S04]  /*0390*/  LOP3.LUT R10, R18, 0xff, RZ, 0xc0, !PT ;  /* 0x000000ff120a7812 */ /* 0x000fc800078ec0ff */
[----:B------:R-:W-:-:S05]  /*03a0*/  IADD3 R8, P0, PT, R10, UR10, RZ ;  /* 0x0000000a0a087c10 */ /* 0x000fca000ff1e0ff */
[----:B------:R-:W-:-:S05]  /*03b0*/  IMAD.X R9, RZ, RZ, UR11, P0 ;  /* 0x0000000bff097e24 */ /* 0x000fca00080e06ff */
[----:B------:R0:W3:Y:S01]  /*03c0*/  LDG.E.U8 R23, desc[UR6][R8.64] ;  /* 0x0000000608177981 */ /* 0x0000e2000c1e1100 */
[----:B------:R-:W-:-:S05]  /*03d0*/  IADD3 R10, P0, PT, R10, UR4, RZ ;  /* 0x000000040a0a7c10 */ /* 0x000fca000ff1e0ff */
[----:B------:R-:W-:-:S05]  /*03e0*/  IMAD.X R11, RZ, RZ, UR5, P0 ;  /* 0x00000005ff0b7e24 */ /* 0x000fca00080e06ff */
[----:B------:R5:W3:Y:S01]  /*03f0*/  LDG.E.U8 R28, desc[UR6][R10.64] ;  /* 0x000000060a1c7981 */ /* 0x000ae2000c1e1100 */
[----:B------:R-:W-:Y:S02]  /*0400*/  IADD3 R6, P0, PT, R6, UR8, RZ ;  /* 0x0000000806067c10 */ /* 0x000fe4000ff1e0ff */
[----:B0-----:R-:W-:-:S03]  /*0410*/  LOP3.LUT R8, R21, 0xff, RZ, 0xc0, !PT ;  /* 0x000000ff15087812 */ /* 0x001fc600078ec0ff */
[----:B------:R-:W-:Y:S01]  /*0420*/  IMAD.X R7, RZ, RZ, UR9, P0 ;  /* 0x00000009ff077e24 */ /* 0x000fe200080e06ff */
[----:B------:R-:W-:Y:S02]  /*0430*/  IADD3 R8, P0, PT, R8, UR8, RZ ;  /* 0x0000000808087c10 */ /* 0x000fe4000ff1e0ff */
[----:B-----5:R-:W-:Y:S02]  /*0440*/  LOP3.LUT R10, R25, 0xff, RZ, 0xc0, !PT ;  /* 0x000000ff190a7812 */ /* 0x020fe400078ec0ff */
[----:B------:R0:W5:Y:S01]  /*0450*/  LDG.E.U8 R6, desc[UR6][R6.64] ;  /* 0x0000000606067981 */ /* 0x000162000c1e1100 */
[----:B------:R-:W-:Y:S01]  /*0460*/  IMAD.X R9, RZ, RZ, UR9, P0 ;  /* 0x00000009ff097e24 */ /* 0x000fe200080e06ff */
[----:B------:R-:W-:-:S04]  /*0470*/  IADD3 R10, P0, PT, R10, UR8, RZ ;  /* 0x000000080a0a7c10 */ /* 0x000fc8000ff1e0ff */
[----:B------:R1:W5:Y:S01]  /*0480*/  LDG.E.U8 R8, desc[UR6][R8.64] ;  /* 0x0000000608087981 */ /* 0x000362000c1e1100 */
[----:B------:R-:W-:-:S05]  /*0490*/  IMAD.X R11, RZ, RZ, UR9, P0 ;  /* 0x00000009ff0b7e24 */ /* 0x000fca00080e06ff */
[----:B------:R4:W5:Y:S01]  /*04a0*/  LDG.E.U8 R10, desc[UR6][R10.64] ;  /* 0x000000060a0a7981 */ /* 0x000962000c1e1100 */
[----:B------:R-:W-:-:S04]  /*04b0*/  LOP3.LUT R14, R14, 0xff, RZ, 0xc0, !PT ;  /* 0x000000ff0e0e7812 */ /* 0x000fc800078ec0ff */
[----:B------:R-:W-:Y:S02]  /*04c0*/  ISETP.GT.U32.AND P1, PT, R14, 0xe4, PT ;  /* 0x000000e40e00780c */ /* 0x000fe40003f24070 */
[----:B------:R-:W2:Y:S01]  /*04d0*/  BREV R14, R27 ;  /* 0x0000001b000e7301 */ /* 0x000ea20000000000 */
[----:B------:R-:W-:Y:S01]  /*04e0*/  LOP3.LUT R3, R25, 0x3f, RZ, 0xc0, !PT ;  /* 0x0000003f19037812 */ /* 0x000fe200078ec0ff */
[----:B------:R-:W-:-:S06]  /*04f0*/  IMAD.IADD R13, R13, 0x1, R20 ;  /* 0x000000010d0d7824 */ /* 0x000fcc00078e0214 */
[----:B0-----:R-:W0:Y:S01]  /*0500*/  BREV R7, R3 ;  /* 0x0000000300077301 */ /* 0x001e220000000000 */
[----:B-1----:R-:W-:Y:S01]  /*0510*/  LOP3.LUT R9, R12, 0xff, RZ, 0xc0, !PT ;  /* 0x000000ff0c097812 */ /* 0x002fe200078ec0ff */
[----:B------:R-:W-:Y:S01]  /*0520*/  VIADD R4, R13, 0x1 ;  /* 0x000000010d047836 */ /* 0x000fe20000000000 */
[----:B------:R-:W-:Y:S01]  /*0530*/  LOP3.LUT R16, R16, 0xff, RZ, 0xc0, !PT ;  /* 0x000000ff10107812 */ /* 0x000fe200078ec0ff */
[----:B------:R-:W-:Y:S01]  /*0540*/  @!P1 IMAD.MOV R4, RZ, RZ, R13 ;  /* 0x000000ffff049224 */ /* 0x000fe200078e020d */
[----:B--2---:R-:W-:Y:S01]  /*0550*/  SHF.R.U32.HI R14, RZ, 0x18, R14 ;  /* 0x00000018ff0e7819 */ /* 0x004fe2000001160e */
[----:B----4-:R-:W-:Y:S01]  /*0560*/  IMAD.IADD R11, R0, 0x1, R9 ;  /* 0x00000001000b7824 */ /* 0x010fe200078e0209 */
[----:B------:R-:W-:Y:S02]  /*0570*/  ISETP.GT.U32.AND P0, PT, R16, 0xe4, PT ;  /* 0x000000e41000780c */ /* 0x000fe40003f04070 */
[----:B------:R-:W-:Y:S02]  /*0580*/  LOP3.LUT R19, R19, R14, RZ, 0x3c, !PT ;  /* 0x0000000e13137212 */ /* 0x000fe400078e3cff */
[----:B------:R-:W-:-:S02]  /*0590*/  LOP3.LUT R9, R4, 0xff, RZ, 0xc0, !PT ;  /* 0x000000ff04097812 */ /* 0x000fc400078ec0ff */
[----:B0-----:R-:W-:Y:S02]  /*05a0*/  SHF.R.U32.HI R12, RZ, 0x18, R7 ;  /* 0x00000018ff0c7819 */ /* 0x001fe40000011607 */
[----:B------:R-:W-:Y:S02]  /*05b0*/  LEA.HI R4, R4, R11, RZ, 0x18 ;  /* 0x0000000b04047211 */ /* 0x000fe400078fc0ff */
[----:B------:R-:W-:Y:S01]  /*05c0*/  LOP3.LUT R0, R19, 0xff, RZ, 0xc0, !PT ;  /* 0x000000ff13007812 */ /* 0x000fe200078ec0ff */
[----:B------:R-:W-:Y:S01]  /*05d0*/  IMAD.IADD R9, R22, 0x1, R9 ;  /* 0x0000000116097824 */ /* 0x000fe200078e0209 */
[----:B------:R-:W-:Y:S02]  /*05e0*/  LOP3.LUT R7, R4, 0xff, RZ, 0xc0, !PT ;  /* 0x000000ff04077812 */ /* 0x000fe400078ec0ff */
[----:B------:R-:W-:Y:S01]  /*05f0*/  ISETP.GT.U32.AND P1, PT, R0, 0xe4, PT ;  /* 0x000000e40000780c */ /* 0x000fe20003f24070 */
[----:B------:R-:W-:Y:S01]  /*0600*/  VIADD R0, R9, 0x1 ;  /* 0x0000000109007836 */ /* 0x000fe20000000000 */
[----:B------:R-:W-:Y:S01]  /*0610*/  LOP3.LUT R4, R4, 0xffff, RZ, 0xc0, !PT ;  /* 0x0000ffff04047812 */ /* 0x000fe200078ec0ff */
[----:B------:R-:W-:Y:S01]  /*0620*/  @!P0 IMAD.MOV R0, RZ, RZ, R9 ;  /* 0x000000ffff008224 */ /* 0x000fe200078e0209 */
[----:B------:R-:W-:Y:S01]  /*0630*/  LOP3.LUT R13, R18, 0xff, RZ, 0xc0, !PT ;  /* 0x000000ff120d7812 */ /* 0x000fe200078ec0ff */
[----:B------:R-:W-:-:S08]  /*0640*/  VIADD R14, R27, 0x1 ;  /* 0x000000011b0e7836 */ /* 0x000fd00000000000 */
[----:B------:R-:W-:Y:S02]  /*0650*/  @!P1 IMAD.MOV R14, RZ, RZ, R27 ;  /* 0x000000ffff0e9224 */ /* 0x000fe400078e021b */
[----:B------:R-:W-:Y:S01]  /*0660*/  VIADD R16, R3, 0x1 ;  /* 0x0000000103107836 */ /* 0x000fe20000000000 */
[----:B------:R-:W-:Y:S02]  /*0670*/  LOP3.LUT R29, R29, 0x3f, R17, 0x78, !PT ;  /* 0x0000003f1d1d7812 */ /* 0x000fe400078e7811 */
[----:B---3--:R-:W-:Y:S02]  /*0680*/  LOP3.LUT R23, R23, R12, RZ, 0x3c, !PT ;  /* 0x0000000c17177212 */ /* 0x008fe400078e3cff */
[----:B------:R-:W-:Y:S02]  /*0690*/  LOP3.LUT R12, R15, 0xff, RZ, 0xc0, !PT ;  /* 0x000000ff0f0c7812 */ /* 0x000fe400078ec0ff */
[----:B------:R-:W-:-:S03]  /*06a0*/  LOP3.LUT R11, R23, 0xff, RZ, 0xc0, !PT ;  /* 0x000000ff170b7812 */ /* 0x000fc600078ec0ff */
[----:B------:R-:W-:Y:S01]  /*06b0*/  IMAD.IADD R9, R7, 0x1, R12 ;  /* 0x0000000107097824 */ /* 0x000fe200078e020c */
[----:B------:R-:W-:Y:S02]  /*06c0*/  SHF.R.U32.HI R7, RZ, 0x1, R4 ;  /* 0x00000001ff077819 */ /* 0x000fe40000011604 */
[----:B------:R-:W-:Y:S02]  /*06d0*/  ISETP.GT.U32.AND P0, PT, R11, 0xe4, PT ;  /* 0x000000e40b00780c */ /* 0x000fe40003f04070 */
[C---:B------:R-:W-:Y:S02]  /*06e0*/  LEA.HI R4, R0.reuse, R9, RZ, 0x18 ;  /* 0x0000000900047211 */ /* 0x040fe400078fc0ff */
[----:B------:R-:W-:Y:S02]  /*06f0*/  LOP3.LUT R7, R7, 0x80, RZ, 0xc0, !PT ;  /* 0x0000008007077812 */ /* 0x000fe400078ec0ff */
[----:B------:R-:W-:Y:S02]  /*0700*/  LOP3.LUT R11, R0, 0xff, RZ, 0xc0, !PT ;  /* 0x000000ff000b7812 */ /* 0x000fe400078ec0ff */
[----:B------:R-:W-:-:S02]  /*0710*/  LOP3.LUT R12, R4, 0xff, RZ, 0xc0, !PT ;  /* 0x000000ff040c7812 */ /* 0x000fc400078ec0ff */
[C---:B------:R-:W-:Y:S01]  /*0720*/  LEA.HI R0, R26.reuse, R7, RZ, 0x1f ;  /* 0x000000071a007211 */ /* 0x040fe200078ff8ff */
[----:B------:R-:W-:Y:S01]  /*0730*/  IMAD.IADD R7, R11, 0x1, R14 ;  /* 0x000000010b077824 */ /* 0x000fe200078e020e */
[----:B------:R-:W-:Y:S02]  /*0740*/  LOP3.LUT R9, R26, 0x1, RZ, 0xc0, !PT ;  /* 0x000000011a097812 */ /* 0x000fe400078ec0ff */
[----:B------:R-:W-:Y:S01]  /*0750*/  LOP3.LUT R4, R4, 0xffff, RZ, 0xc0, !PT ;  /* 0x0000ffff04047812 */ /* 0x000fe200078ec0ff */
[----:B------:R-:W-:Y:S01]  /*0760*/  IMAD.IADD R12, R12, 0x1, R13 ;  /* 0x000000010c0c7824 */ /* 0x000fe200078e020d */
[----:B------:R-:W-:Y:S02]  /*0770*/  IADD3 R0, PT, PT, R0, R20, R9 ;  /* 0x0000001400007210 */ /* 0x000fe40007ffe009 */
[----:B------:R-:W-:Y:S01]  /*0780*/  SHF.R.U32.HI R4, RZ, 0x1, R4 ;  /* 0x00000001ff047819 */ /* 0x000fe20000011604 */
[----:B------:R-:W-:Y:S01]  /*0790*/  @!P0 IMAD.MOV R16, RZ, RZ, R3 ;  /* 0x000000ffff108224 */ /* 0x000fe200078e0203 */
[----:B------:R-:W-:-:S02]  /*07a0*/  LOP3.LUT R11, R7, 0xff, RZ, 0xc0, !PT ;  /* 0x000000ff070b7812 */ /* 0x000fc400078ec0ff */
[----:B------:R-:W-:Y:S02]  /*07b0*/  LEA.HI R12, R7, R12, RZ, 0x18 ;  /* 0x0000000c070c7211 */ /* 0x000fe400078fc0ff */
[----:B------:R-:W-:Y:S02]  /*07c0*/  SHF.R.U32.HI R14, RZ, 0x1, R0 ;  /* 0x00000001ff0e7819 */ /* 0x000fe40000011600 */
[----:B------:R-:W-:Y:S01]  /*07d0*/  LOP3.LUT R9, R4, 0x80, RZ, 0xc0, !PT ;  /* 0x0000008004097812 */ /* 0x000fe200078ec0ff */
[----:B------:R-:W-:Y:S01]  /*07e0*/  IMAD.IADD R4, R11, 0x1, R16 ;  /* 0x000000010b047824 */ /* 0x000fe200078e0210 */
[----:B------:R-:W-:Y:S01]  /*07f0*/  LOP3.LUT R28, R28, R19, RZ, 0x3c, !PT ;  /* 0x000000131c1c7212 */ /* 0x000fe200078e3cff */
[----:B------:R-:W0:Y:S01]  /*0800*/  LDC R11, c[0x0][0x370] ;  /* 0x0000dc00ff0b7b82 */ /* 0x000e220000000800 */
[----:B------:R-:W-:Y:S02]  /*0810*/  LOP3.LUT R15, R12, 0xffff, RZ, 0xc0, !PT ;  /* 0x0000ffff0c0f7812 */ /* 0x000fe400078ec0ff */
[----:B------:R-:W-:-:S02]  /*0820*/  LOP3.LUT R14, R9, 0x7f, R14, 0xf8, !PT ;  /* 0x0000007f090e7812 */ /* 0x000fc400078ef80e */
[----:B------:R-:W-:Y:S02]  /*0830*/  LOP3.LUT R7, R0, 0x1, RZ, 0xc0, !PT ;  /* 0x0000000100077812 */ /* 0x000fe400078ec0ff */
[----:B------:R-:W-:Y:S02]  /*0840*/  LOP3.LUT R12, R12, 0xff, RZ, 0xc0, !PT ;  /* 0x000000ff0c0c7812 */ /* 0x000fe400078ec0ff */
[----:B------:R-:W-:Y:S02]  /*0850*/  LOP3.LUT R19, R28, 0xff, RZ, 0xc0, !PT ;  /* 0x000000ff1c137812 */ /* 0x000fe400078ec0ff */
[----:B------:R-:W-:Y:S02]  /*0860*/  SHF.R.U32.HI R15, RZ, 0x1, R15 ;  /* 0x00000001ff0f7819 */ /* 0x000fe4000001160f */
[----:B------:R-:W-:Y:S01]  /*0870*/  IADD3 R7, PT, PT, R14, R7, R22 ;  /* 0x000000070e077210 */ /* 0x000fe20007ffe016 */
[----:B------:R-:W-:Y:S01]  /*0880*/  IMAD.IADD R19, R12, 0x1, R19 ;  /* 0x000000010c137824 */ /* 0x000fe200078e0213 */
[----:B------:R-:W-:Y:S01]  /*0890*/  LOP3.LUT R15, R15, 0x80, RZ, 0xc0, !PT ;  /* 0x000000800f0f7812 */ /* 0x000fe200078ec0ff */
[----:B------:R-:W-:Y:S01]  /*08a0*/  POPC R20, R20 ;  /* 0x0000001400147309 */ /* 0x000fe20000000000 */
[----:B------:R-:W-:-:S04]  /*08b0*/  SHF.R.U32.HI R12, RZ, 0x1, R7 ;  /* 0x00000001ff0c7819 */ /* 0x000fc80000011607 */
[----:B------:R-:W-:-:S03]  /*08c0*/  LOP3.LUT R16, R15, 0x7f, R12, 0xf8, !PT ;  /* 0x0000007f0f107812 */ /* 0x000fc600078ef80c */
[----:B------:R1:W-:Y:S01]  /*08d0*/  POPC R9, R27 ;  /* 0x0000001b00097309 */ /* 0x0003e20000000000 */
[----:B------:R-:W-:-:S07]  /*08e0*/  LOP3.LUT R14, R7, 0x1, RZ, 0xc0, !PT ;  /* 0x00000001070e7812 */ /* 0x000fce00078ec0ff */
[----:B------:R-:W2:Y:S01]  /*08f0*/  POPC R13, R3 ;  /* 0x00000003000d7309 */ /* 0x000ea20000000000 */
[----:B------:R-:W-:Y:S01]  /*0900*/  LEA.HI R12, R4, R19, RZ, 0x18 ;  /* 0x00000013040c7211 */ /* 0x000fe200078fc0ff */
[----:B------:R-:W3:Y:S06]  /*0910*/  LDCU UR4, c[0x0][0x360] ;  /* 0x00006c00ff0477ac */ /* 0x000eec0008000800 */
[----:B------:R-:W4:Y:S01]  /*0920*/  POPC R15, R22 ;  /* 0x00000016000f7309 */ /* 0x000f220000000000 */
[----:B-1----:R-:W-:Y:S02]  /*0930*/  IADD3 R27, PT, PT, R16, R14, R27 ;  /* 0x0000000e101b7210 */ /* 0x002fe40007ffe01b */
[----:B------:R-:W-:Y:S01]  /*0940*/  LOP3.LUT R16, R12, 0xffff, RZ, 0xc0, !PT ;  /* 0x0000ffff0c107812 */ /* 0x000fe200078ec0ff */
[----:B0-----:R-:W-:Y:S01]  /*0950*/  IMAD R14, R17, R11, R24 ;  /* 0x0000000b110e7224 */ /* 0x001fe200078e0218 */
[----:B--2---:R-:W-:-:S02]  /*0960*/  IADD3 R9, PT, PT, R13, R9, R20 ;  /* 0x000000090d097210 */ /* 0x004fc40007ffe014 */
[----:B------:R-:W-:Y:S02]  /*0970*/  SHF.R.U32.HI R11, RZ, 0x1, R16 ;  /* 0x00000001ff0b7819 */ /* 0x000fe40000011610 */
[----:B------:R-:W-:Y:S02]  /*0980*/  SHF.R.U32.HI R16, RZ, 0x1, R27 ;  /* 0x00000001ff107819 */ /* 0x000fe4000001161b */
[----:B------:R-:W-:Y:S02]  /*0990*/  LOP3.LUT R11, R11, 0x80, RZ, 0xc0, !PT ;  /* 0x000000800b0b7812 */ /* 0x000fe400078ec0ff */
[----:B----4-:R-:W-:Y:S02]  /*09a0*/  IADD3 R9, PT, PT, R2, R9, R15 ;  /* 0x0000000902097210 */ /* 0x010fe40007ffe00f */
[----:B------:R-:W-:Y:S02]  /*09b0*/  LOP3.LUT R24, R29, 0x3f, R24, 0x78, !PT ;  /* 0x0000003f1d187812 */ /* 0x000fe400078e7818 */
[----:B------:R-:W-:-:S02]  /*09c0*/  LEA.HI R2, R0, R9, RZ, 0x18 ;  /* 0x0000000900027211 */ /* 0x000fc400078fc0ff */
[----:B------:R-:W-:Y:S02]  /*09d0*/  LOP3.LUT R11, R11, 0x7f, R16, 0xf8, !PT ;  /* 0x0000007f0b0b7812 */ /* 0x000fe400078ef810 */
[----:B------:R-:W-:Y:S01]  /*09e0*/  LOP3.LUT R0, R27, 0x1, RZ, 0xc0, !PT ;  /* 0x000000011b007812 */ /* 0x000fe200078ec0ff */
[--C-:B---3--:R-:W-:Y:S01]  /*09f0*/  IMAD R14, R14, UR4, R25.reuse ;  /* 0x000000040e0e7c24 */ /* 0x108fe2000f8e0219 */
[----:B------:R-:W-:Y:S02]  /*0a00*/  LOP3.LUT R24, R24, 0x3f, R25, 0x78, !PT ;  /* 0x0000003f18187812 */ /* 0x000fe400078e7819 */
[----:B------:R-:W-:Y:S02]  /*0a10*/  LEA.HI R2, R7, R2, RZ, 0x18 ;  /* 0x0000000207027211 */ /* 0x000fe400078fc0ff */
[----:B------:R-:W-:Y:S02]  /*0a20*/  IADD3 R11, PT, PT, R11, R0, R3 ;  /* 0x000000000b0b7210 */ /* 0x000fe40007ffe003 */
[----:B-----5:R-:W-:-:S02]  /*0a30*/  LOP3.LUT R5, R5, R8, R6, 0xfe, !PT ;  /* 0x0000000805057212 */ /* 0x020fc400078efe06 */
[----:B------:R-:W-:Y:S02]  /*0a40*/  LEA R8, P0, R14, UR12, 0x3 ;  /* 0x0000000c0e087c11 */ /* 0x000fe4000f8018ff */
[----:B------:R-:W-:Y:S02]  /*0a50*/  LOP3.LUT R24, R24, 0x3f, R21, 0x78, !PT ;  /* 0x0000003f18187812 */ /* 0x000fe400078e7815 */
[----:B------:R-:W-:Y:S02]  /*0a60*/  LEA.HI R2, R27, R2, RZ, 0x18 ;  /* 0x000000021b027211 */ /* 0x000fe400078fc0ff */
[----:B------:R-:W-:Y:S01]  /*0a70*/  SHF.R.U32.HI R3, RZ, 0x8, R11 ;  /* 0x00000008ff037819 */ /* 0x000fe2000001160b */
[----:B------:R-:W-:Y:S01]  /*0a80*/  IMAD.X R9, RZ, RZ, UR13, P0 ;  /* 0x0000000dff097e24 */ /* 0x000fe200080e06ff */
[----:B------:R-:W-:-:S03]  /*0a90*/  LOP3.LUT R7, R24, R5, R10, 0xfe, !PT ;  /* 0x0000000518077212 */ /* 0x000fc600078efe0a */
[----:B------:R-:W-:Y:S01]  /*0aa0*/  IMAD.IADD R5, R3, 0x1, R2 ;  /* 0x0000000103057824 */ /* 0x000fe200078e0202 */
[----:B------:R-:W-:Y:S04]  /*0ab0*/  STG.E.U8 desc[UR6][R8.64], R23 ;  /* 0x0000001708007986 */ /* 0x000fe8000c101106 */
[----:B------:R-:W-:Y:S04]  /*0ac0*/  STG.E.U8 desc[UR6][R8.64+0x4], R7 ;  /* 0x0000040708007986 */ /* 0x000fe8000c101106 */
[----:B------:R-:W-:Y:S04]  /*0ad0*/  STG.E.U8 desc[UR6][R8.64+0x1], R28 ;  /* 0x0000011c08007986 */ /* 0x000fe8000c101106 */
[----:B------:R-:W-:Y:S04]  /*0ae0*/  STG.E.U8 desc[UR6][R8.64+0x2], R4 ;  /* 0x0000020408007986 */ /* 0x000fe8000c101106 */
[----:B------:R-:W-:Y:S04]  /*0af0*/  STG.E.U8 desc[UR6][R8.64+0x3], R12 ;  /* 0x0000030c08007986 */ /* 0x000fe8000c101106 */
[----:B------:R-:W-:Y:S04]  /*0b00*/  STG.E.U8 desc[UR6][R8.64+0x5], R11 ;  /* 0x0000050b08007986 */ /* 0x000fe8000c101106 */
[----:B------:R-:W-:Y:S04]  /*0b10*/  STG.E.U8 desc[UR6][R8.64+0x7], R3 ;  /* 0x0000070308007986 */ /* 0x000fe8000c101106 */
[----:B------:R-:W-:Y:S01]  /*0b20*/  STG.E.U8 desc[UR6][R8.64+0x6], R5 ;  /* 0x0000060508007986 */ /* 0x000fe2000c101106 */
[----:B------:R-:W-:Y:S05]  /*0b30*/  EXIT ;  /* 0x000000000000794d */ /* 0x000fea0003800000 */
.L_x_1:
        /* <DEDUP_REMOVED lines=12> */
.L_x_4:


//--------------------- .text._Z11calc_1_4colPhPKhS1_S1_ --------------------------
	.section	.text._Z11calc_1_4colPhPKhS1_S1_,"ax",@progbits
	.align	128
        .global         _Z11calc_1_4colPhPKhS1_S1_
        .type           _Z11calc_1_4colPhPKhS1_S1_,@function
        .size           _Z11calc_1_4colPhPKhS1_S1_,(.L_x_5 - _Z11calc_1_4colPhPKhS1_S1_)
        .other          _Z11calc_1_4colPhPKhS1_S1_,@"STO_CUDA_ENTRY STV_DEFAULT"
_Z11calc_1_4colPhPKhS1_S1_:
.text._Z11calc_1_4colPhPKhS1_S1_:
[----:B------:R-:W-:Y:S08]  /*0000*/  LDC R1, c[0x0][0x37c] ;  /* 0x0000df00ff017b82 */ /* 0x000ff00000000800 */
[----:B------:R-:W0:Y:S01]  /*0010*/  LDC.64 R4, c[0x0][0x398] ;  /* 0x0000e600ff047b82 */ /* 0x000e220000000a00 */
[----:B------:R-:W0:Y:S01]  /*0020*/  LDCU.64 UR4, c[0x0][0x358] ;  /* 0x00006b00ff0477ac */ /* 0x000e220008000a00 */
[----:B------:R-:W1:Y:S01]  /*0030*/  LDCU.128 UR8, c[0x0][0x390] ;  /* 0x00007200ff0877ac */ /* 0x000e620008000c00 */
[----:B0-----:R-:W2:Y:S05]  /*0040*/  LDG.E.U8 R19, desc[UR4][R4.64] ;  /* 0x0000000404137981 */ /* 0x001eaa000c1e1100 */
[----:B------:R-:W0:Y:S02]  /*0050*/  LDC.64 R2, c[0x0][0x390] ;  /* 0x0000e400ff027b82 */ /* 0x000e240000000a00 */
[----:B0-----:R-:W3:Y:S01]  /*0060*/  LDG.E.U8 R2, desc[UR4][R2.64] ;  /* 0x0000000402027981 */ /* 0x001ee2000c1e1100 */
[----:B------:R-:W0:Y:S01]  /*0070*/  S2R R14, SR_CTAID.Y ;  /* 0x00000000000e7919 */ /* 0x000e220000002600 */
[----:B--2---:R-:W-:-:S04]  /*0080*/  LOP3.LUT R9, R19, 0xff, RZ, 0xc0, !PT ;  /* 0x000000ff13097812 */ /* 0x004fc800078ec0ff */
[----:B-1----:R-:W-:-:S05]  /*0090*/  IADD3 R6, P0, PT, R9, UR10, RZ ;  /* 0x0000000a09067c10 */ /* 0x002fca000ff1e0ff */
[----:B------:R-:W-:-:S05]  /*00a0*/  IMAD.X R7, RZ, RZ, UR11, P0 ;  /* 0x0000000bff077e24 */ /* 0x000fca00080e06ff */
[----:B------:R-:W2:Y:S01]  /*00b0*/  LDG.E.U8 R6, desc[UR4][R6.64] ;  /* 0x0000000406067981 */ /* 0x000ea2000c1e1100 */
[----:B0-----:R-:W-:-:S04]  /*00c0*/  LOP3.LUT R0, R14, 0x3f, RZ, 0xc0, !PT ;  /* 0x0000003f0e007812 */ /* 0x001fc800078ec0ff */
[----:B------:R-:W0:Y:S01]  /*00d0*/  BREV R8, R0 ;  /* 0x0000000000087301 */ /* 0x000e220000000000 */
[----:B------:R-:W-:Y:S02]  /*00e0*/  IADD3 R4, P0, PT, R9, UR8, RZ ;  /* 0x0000000809047c10 */ /* 0x000fe4000ff1e0ff */
[----:B0-----:R-:W-:-:S04]  /*00f0*/  SHF.R.U32.HI R21, RZ, 0x18, R8 ;  /* 0x00000018ff157819 */ /* 0x001fc80000011608 */
[----:B---3--:R-:W-:Y:S01]  /*0100*/  LOP3.LUT R21, R2, R21, RZ, 0x3c, !PT ;  /* 0x0000001502157212 */ /* 0x008fe200078e3cff */
[----:B------:R-:W-:-:S05]  /*0110*/  IMAD.X R5, RZ, RZ, UR9, P0 ;  /* 0x00000009ff057e24 */ /* 0x000fca00080e06ff */
[----:B------:R-:W3:Y:S01]  /*0120*/  LDG.E.U8 R4, desc[UR4][R4.64] ;  /* 0x0000000404047981 */ /* 0x000ee2000c1e1100 */
[----:B------:R-:W0:Y:S01]  /*0130*/  S2R R11, SR_CTAID.X ;  /* 0x00000000000b7919 */ /* 0x000e220000002500 */
[----:B--2---:R-:W-:-:S04]  /*0140*/  LOP3.LUT R22, R6, R21, RZ, 0x3c, !PT ;  /* 0x0000001506167212 */ /* 0x004fc800078e3cff */
[----:B------:R-:W-:-:S04]  /*0150*/  LOP3.LUT R24, R22, 0xff, RZ, 0xc0, !PT ;  /* 0x000000ff16187812 */ /* 0x000fc800078ec0ff */
[----:B------:R-:W-:-:S05]  /*0160*/  IADD3 R2, P0, PT, R24, UR10, RZ ;  /* 0x0000000a18027c10 */ /* 0x000fca000ff1e0ff */
[----:B------:R-:W-:-:S05]  /*0170*/  IMAD.X R3, RZ, RZ, UR11, P0 ;  /* 0x0000000bff037e24 */ /* 0x000fca00080e06ff */
[----:B------:R1:W2:Y:S01]  /*0180*/  LDG.E.U8 R2, desc[UR4][R2.64] ;  /* 0x0000000402027981 */ /* 0x0002a2000c1e1100 */
[----:B0-----:R-:W-:-:S04]  /*0190*/  SHF.R.U32.HI R15, RZ, 0x6, R11 ;  /* 0x00000006ff0f7819 */ /* 0x001fc8000001160b */
[----:B------:R-:W-:-:S04]  /*01a0*/  LOP3.LUT R16, R15, 0x3f, RZ, 0xc0, !PT ;  /* 0x0000003f0f107812 */ /* 0x000fc800078ec0ff */
[----:B------:R-:W0:Y:S01]  /*01b0*/  BREV R6, R16 ;  /* 0x0000001000067301 */ /* 0x000e220000000000 */
[----:B------:R-:W-:-:S05]  /*01c0*/  IADD3 R24, P0, PT, R24, UR8, RZ ;  /* 0x0000000818187c10 */ /* 0x000fca000ff1e0ff */
[----:B------:R-:W-:-:S05]  /*01d0*/  IMAD.X R25, RZ, RZ, UR9, P0 ;  /* 0x00000009ff197e24 */ /* 0x000fca00080e06ff */
[----:B------:R-:W4:Y:S01]  /*01e0*/  LDG.E.U8 R24, desc[UR4][R24.64] ;  /* 0x0000000418187981 */ /* 0x000f22000c1e1100 */
[----:B0-----:R-:W-:-:S04]  /*01f0*/  SHF.R.U32.HI R23, RZ, 0x18, R6 ;  /* 0x00000018ff177819 */ /* 0x001fc80000011606 */
[----:B---3--:R-:W-:Y:S01]  /*0200*/  LOP3.LUT R23, R4, R23, RZ, 0x3c, !PT ;  /* 0x0000001704177212 */ /* 0x008fe200078e3cff */
[----:B------:R-:W0:Y:S01]  /*0210*/  S2R R10, SR_TID.X ;  /* 0x00000000000a7919 */ /* 0x000e220000002100 */
[----:B------:R-:W-:Y:S02]  /*0220*/  LOP3.LUT R8, R14, 0xff, RZ, 0xc0, !PT ;  /* 0x000000ff0e087812 */ /* 0x000fe400078ec0ff */
[----:B-1----:R-:W-:Y:S02]  /*0230*/  LOP3.LUT R3, R15, 0xff, RZ, 0xc0, !PT ;  /* 0x000000ff0f037812 */ /* 0x002fe400078ec0ff */
[----:B------:R-:W-:Y:S02]  /*0240*/  LOP3.LUT R13, R11, 0x3f, RZ, 0xc0, !PT ;  /* 0x0000003f0b0d7812 */ /* 0x000fe400078ec0ff */
[----:B0-----:R-:W-:Y:S02]  /*0250*/  LOP3.LUT R6, R10, 0xff, RZ, 0xc0, !PT ;  /* 0x000000ff0a067812 */ /* 0x001fe400078ec0ff */
[----:B--2---:R-:W-:-:S04]  /*0260*/  LOP3.LUT R18, R2, R23, RZ, 0x3c, !PT ;  /* 0x0000001702127212 */ /* 0x004fc800078e3cff */
[----:B------:R-:W-:-:S04]  /*0270*/  LOP3.LUT R26, R18, 0xff, RZ, 0xc0, !PT ;  /* 0x000000ff121a7812 */ /* 0x000fc800078ec0ff */
[----:B------:R-:W-:-:S05]  /*0280*/  IADD3 R4, P0, PT, R26, UR8, RZ ;  /* 0x000000081a047c10 */ /* 0x000fca000ff1e0ff */
[----:B------:R-:W-:Y:S01]  /*0290*/  IMAD.X R5, RZ, RZ, UR9, P0 ;  /* 0x00000009ff057e24 */ /* 0x000fe200080e06ff */
[----:B------:R-:W-:-:S04]  /*02a0*/  IADD3 R26, P0, PT, R26, UR10, RZ ;  /* 0x0000000a1a1a7c10 */ /* 0x000fc8000ff1e0ff */
[----:B------:R0:W2:Y:S01]  /*02b0*/  LDG.E.U8 R17, desc[UR4][R4.64] ;  /* 0x0000000404117981 */ /* 0x0000a2000c1e1100 */
[----:B------:R-:W-:Y:S01]  /*02c0*/  IMAD.X R27, RZ, RZ, UR11, P0 ;  /* 0x0000000bff1b7e24 */ /* 0x000fe200080e06ff */
[----:B------:R-:W1:Y:S04]  /*02d0*/  LDCU.128 UR8, c[0x0][0x380] ;  /* 0x00007000ff0877ac */ /* 0x000e680008000c00 */
[----:B------:R3:W5:Y:S01]  /*02e0*/  LDG.E.U8 R12, desc[UR4][R26.64] ;  /* 0x000000041a0c7981 */ /* 0x000762000c1e1100 */
[----:B-1----:R-:W-:Y:S02]  /*02f0*/  IADD3 R8, P2, PT, R8, UR10, RZ ;  /* 0x0000000a08087c10 */ /* 0x002fe4000ff5e0ff */
[----:B0-----:R-:W-:-:S03]  /*0300*/  IADD3 R4, P1, PT, R3, UR10, RZ ;  /* 0x0000000a03047c10 */ /* 0x001fc6000ff3e0ff */
[----:B------:R-:W-:Y:S01]  /*0310*/  IMAD.X R9, RZ, RZ, UR11, P2 ;  /* 0x0000000bff097e24 */ /* 0x000fe200090e06ff */
[----:B------:R-:W-:Y:S01]  /*0320*/  IADD3 R6, P2, PT, R6, UR10, RZ ;  /* 0x0000000a06067c10 */ /* 0x000fe2000ff5e0ff */
[----:B------:R-:W-:Y:S01]  /*0330*/  IMAD.X R5, RZ, RZ, UR11, P1 ;  /* 0x0000000bff057e24 */ /* 0x000fe200088e06ff */
[----:B------:R-:W-:Y:S02]  /*0340*/  IADD3 R2, P0, PT, R13, UR10, RZ ;  /* 0x0000000a0d027c10 */ /* 0x000fe4000ff1e0ff */
[----:B------:R-:W5:Y:S01]  /*0350*/  LDG.E.U8 R8, desc[UR4][R8.64] ;  /* 0x0000000408087981 */ /* 0x000f62000c1e1100 */
[----:B------:R-:W-:Y:S02]  /*0360*/  IMAD.X R7, RZ, RZ, UR11, P2 ;  /* 0x0000000bff077e24 */ /* 0x000fe400090e06ff */
[----:B------:R-:W-:Y:S01]  /*0370*/  IMAD.X R3, RZ, RZ, UR11, P0 ;  /* 0x0000000bff037e24 */ /* 0x000fe200080e06ff */
[----:B------:R0:W5:Y:S04]  /*0380*/  LDG.E.U8 R5, desc[UR4][R4.64] ;  /* 0x0000000404057981 */ /* 0x000168000c1e1100 */
[----:B------:R1:W5:Y:S04]  /*0390*/  LDG.E.U8 R2, desc[UR4][R2.64] ;  /* 0x0000000402027981 */ /* 0x000368000c1e1100 */
[----:B------:R1:W5:Y:S01]  /*03a0*/  LDG.E.U8 R7, desc[UR4][R6.64] ;  /* 0x0000000406077981 */ /* 0x000362000c1e1100 */
[----:B------:R-:W4:Y:S01]  /*03b0*/  BREV R25, R13 ;  /* 0x0000000d00197301 */ /* 0x000f220000000000 */
[----:B------:R-:W-:-:S02]  /*03c0*/  LOP3.LUT R21, R21, 0xff, RZ, 0xc0, !PT ;  /* 0x000000ff15157812 */ /* 0x000fc400078ec0ff */
[----:B------:R-:W-:Y:S02]  /*03d0*/  LOP3.LUT R20, R10, 0x3f, RZ, 0xc0, !PT ;  /* 0x0000003f0a147812 */ /* 0x000fe400078ec0ff */
[----:B---3--:R-:W-:Y:S02]  /*03e0*/  LOP3.LUT R26, R14, 0x3f, RZ, 0xc0, !PT ;  /* 0x0000003f0e1a7812 */ /* 0x008fe400078ec0ff */
[----:B------:R-:W-:Y:S01]  /*03f0*/  ISETP.GT.U32.AND P0, PT, R21, 0xe4, PT ;  /* 0x000000e41500780c */ /* 0x000fe20003f04070 */
[----:B0-----:R-:W0:Y:S01]  /*0400*/  BREV R4, R20 ;  /* 0x0000001400047301 */ /* 0x001e220000000000 */
[----:B------:R-:W-:Y:S02]  /*0410*/  IADD3 R26, PT, PT, R20, R13, R26 ;  /* 0x0000000d141a7210 */ /* 0x000fe40007ffe01a */
[----:B------:R-:W-:Y:S02]  /*0420*/  LOP3.LUT R9, R15, 0x3f, RZ, 0xc0, !PT ;  /* 0x0000003f0f097812 */ /* 0x000fe400078ec0ff */
[----:B----4-:R-:W-:-:S02]  /*0430*/  SHF.R.U32.HI R21, RZ, 0x18, R25 ;  /* 0x00000018ff157819 */ /* 0x010fc40000011619 */
[----:B------:R-:W-:Y:S02]  /*0440*/  LOP3.LUT R23, R23, 0xff, RZ, 0xc0, !PT ;  /* 0x000000ff17177812 */ /* 0x000fe400078ec0ff */
[----:B------:R-:W-:Y:S01]  /*0450*/  LOP3.LUT R21, R24, R21, RZ, 0x3c, !PT ;  /* 0x0000001518157212 */ /* 0x000fe200078e3cff */
[----:B------:R-:W-:Y:S01]  /*0460*/  IMAD.IADD R26, R9, 0x1, R26 ;  /* 0x00000001091a7824 */ /* 0x000fe200078e021a */
[----:B------:R-:W-:Y:S02]  /*0470*/  ISETP.GT.U32.AND P1, PT, R23, 0xe4, PT ;  /* 0x000000e41700780c */ /* 0x000fe40003f24070 */
[----:B-1----:R-:W-:Y:S01]  /*0480*/  LOP3.LUT R3, R21, 0xff, RZ, 0xc0, !PT ;  /* 0x000000ff15037812 */ /* 0x002fe200078ec0ff */
[----:B------:R-:W-:Y:S01]  /*0490*/  VIADD R6, R26, 0x1 ;  /* 0x000000011a067836 */ /* 0x000fe20000000000 */
[----:B------:R-:W-:Y:S01]  /*04a0*/  LOP3.LUT R22, R22, 0xff, RZ, 0xc0, !PT ;  /* 0x000000ff16167812 */ /* 0x000fe200078ec0ff */
[----:B------:R-:W-:Y:S01]  /*04b0*/  @!P0 IMAD.MOV R6, RZ, RZ, R26 ;  /* 0x000000ffff068224 */ /* 0x000fe200078e021a */
[----:B------:R-:W-:-:S02]  /*04c0*/  ISETP.GT.U32.AND P0, PT, R3, 0xe4, PT ;  /* 0x000000e40300780c */ /* 0x000fc40003f04070 */
[----:B0-----:R-:W-:Y:S01]  /*04d0*/  SHF.R.U32.HI R24, RZ, 0x18, R4 ;  /* 0x00000018ff187819 */ /* 0x001fe20000011604 */
[----:B------:R-:W-:Y:S02]  /*04e0*/  IMAD.IADD R22, R19, 0x1, R22 ;  /* 0x0000000113167824 */ /* 0x000fe400078e0216 */
[----:B------:R-:W-:Y:S01]  /*04f0*/  VIADD R23, R6, 0x1 ;  /* 0x0000000106177836 */ /* 0x000fe20000000000 */
[----:B------:R-:W-:Y:S01]  /*0500*/  LOP3.LUT R9, R18, 0xff, RZ, 0xc0, !PT ;  /* 0x000000ff12097812 */ /* 0x000fe200078ec0ff */
[----:B------:R-:W-:Y:S01]  /*0510*/  @!P1 IMAD.MOV R23, RZ, RZ, R6 ;  /* 0x000000ffff179224 */ /* 0x000fe200078e0206 */
[----:B------:R-:W-:-:S03]  /*0520*/  LOP3.LUT R4, R22, 0xff, RZ, 0xc0, !PT ;  /* 0x000000ff16047812 */ /* 0x000fc600078ec0ff */
[----:B------:R-:W-:Y:S02]  /*0530*/  VIADD R6, R23, 0x1 ;  /* 0x0000000117067836 */ /* 0x000fe40000000000 */
[----:B------:R-:W-:Y:S02]  /*0540*/  @!P0 IMAD.MOV R6, RZ, RZ, R23 ;  /* 0x000000ffff068224 */ /* 0x000fe400078e0217 */
[----:B------:R-:W-:Y:S01]  /*0550*/  IMAD.IADD R18, R4, 0x1, R9 ;  /* 0x0000000104127824 */ /* 0x000fe200078e0209 */
[----:B------:R-:W-:Y:S01]  /*0560*/  SHF.R.U32.HI R22, RZ, 0x1, R22 ;  /* 0x00000001ff167819 */ /* 0x000fe20000011616 */
[----:B------:R-:W0:Y:S03]  /*0570*/  LDC R9, c[0x0][0x370] ;  /* 0x0000dc00ff097b82 */ /* 0x000e260000000800 */
[----:B------:R-:W-:Y:S02]  /*0580*/  LOP3.LUT R22, R22, 0x80, RZ, 0xc0, !PT ;  /* 0x0000008016167812 */ /* 0x000fe400078ec0ff */
[----:B------:R-:W-:Y:S01]  /*0590*/  LOP3.LUT R23, R18, 0xff, RZ, 0xc0, !PT ;  /* 0x000000ff12177812 */ /* 0x000fe200078ec0ff */
[----:B------:R-:W-:Y:S01]  /*05a0*/  POPC R3, R0 ;  /* 0x0000000000037309 */ /* 0x000fe20000000000 */
[----:B------:R-:W-:Y:S01]  /*05b0*/  SHF.R.U32.HI R18, RZ, 0x1, R18 ;  /* 0x00000001ff127819 */ /* 0x000fe20000011612 */
[----:B------:R-:W1:Y:S06]  /*05c0*/  LDCU UR6, c[0x0][0x360] ;  /* 0x00006c00ff0677ac */ /* 0x000e6c0008000800 */
[----:B------:R3:W-:Y:S01]  /*05d0*/  POPC R4, R13 ;  /* 0x0000000d00047309 */ /* 0x0007e20000000000 */
[----:B------:R-:W-:Y:S01]  /*05e0*/  LOP3.LUT R18, R18, 0x80, RZ, 0xc0, !PT ;  /* 0x0000008012127812 */ /* 0x000fe200078ec0ff */
[----:B0-----:R-:W-:Y:S01]  /*05f0*/  IMAD R9, R14, R9, R11 ;  /* 0x000000090e097224 */ /* 0x001fe200078e020b */
[----:B------:R-:W-:-:S04]  /*0600*/  LOP3.LUT R14, R10, R11, R14, 0x96, !PT ;  /* 0x0000000b0a0e7212 */ /* 0x000fc800078e960e */
[----:B------:R-:W-:Y:S01]  /*0610*/  LOP3.LUT R14, R14, 0x3f, R15, 0x48, !PT ;  /* 0x0000003f0e0e7812 */ /* 0x000fe200078e480f */
[----:B-1----:R-:W-:Y:S01]  /*0620*/  IMAD R9, R9, UR6, R10 ;  /* 0x0000000609097c24 */ /* 0x002fe2000f8e020a */
[----:B--2---:R-:W-:-:S04]  /*0630*/  LOP3.LUT R17, R17, R24, RZ, 0x3c, !PT ;  /* 0x0000001811117212 */ /* 0x004fc800078e3cff */
[----:B------:R-:W-:-:S04]  /*0640*/  LOP3.LUT R19, R17, 0xff, RZ, 0xc0, !PT ;  /* 0x000000ff11137812 */ /* 0x000fc800078ec0ff */
[----:B------:R-:W-:Y:S01]  /*0650*/  ISETP.GT.U32.AND P0, PT, R19, 0xe4, PT ;  /* 0x000000e41300780c */ /* 0x000fe20003f04070 */
[----:B------:R-:W-:Y:S01]  /*0660*/  VIADD R19, R0, 0x1 ;  /* 0x0000000100137836 */ /* 0x000fe20000000000 */
[----:B-----5:R-:W-:-:S04]  /*0670*/  LOP3.LUT R12, R12, R21, RZ, 0x3c, !PT ;  /* 0x000000150c0c7212 */ /* 0x020fc800078e3cff */
[----:B------:R-:W-:Y:S02]  /*0680*/  LOP3.LUT R24, R12, 0xff, RZ, 0xc0, !PT ;  /* 0x000000ff0c187812 */ /* 0x000fe400078ec0ff */
[C---:B------:R-:W-:Y:S02]  /*0690*/  LEA.HI R22, R19.reuse, R22, RZ, 0x1f ;  /* 0x0000001613167211 */ /* 0x040fe400078ff8ff */
[----:B------:R-:W-:Y:S01]  /*06a0*/  LOP3.LUT R21, R19, 0x1, RZ, 0xc0, !PT ;  /* 0x0000000113157812 */ /* 0x000fe200078ec0ff */
[----:B------:R-:W-:Y:S01]  /*06b0*/  VIADD R19, R6, 0x1 ;  /* 0x0000000106137836 */ /* 0x000fe20000000000 */
[----:B------:R-:W0:Y:S01]  /*06c0*/  POPC R0, R20 ;  /* 0x0000001400007309 */ /* 0x000e220000000000 */
[----:B------:R-:W-:Y:S01]  /*06d0*/  @!P0 IMAD.MOV R19, RZ, RZ, R6 ;  /* 0x000000ffff138224 */ /* 0x000fe200078e0206 */
[----:B------:R-:W-:Y:S01]  /*06e0*/  IADD3 R21, PT, PT, R22, R16, R21 ;  /* 0x0000001016157210 */ /* 0x000fe20007ffe015 */
[----:B------:R-:W-:-:S03]  /*06f0*/  IMAD.IADD R6, R23, 0x1, R24 ;  /* 0x0000000117067824 */ /* 0x000fc600078e0218 */
[----:B------:R-:W-:Y:S02]  /*0700*/  SHF.R.U32.HI R23, RZ, 0x1, R21 ;  /* 0x00000001ff177819 */ /* 0x000fe40000011615 */
[----:B------:R-:W1:Y:S01]  /*0710*/  POPC R16, R16 ;  /* 0x0000001000107309 */ /* 0x000e620000000000 */
[----:B------:R-:W-:Y:S02]  /*0720*/  LEA.HI R6, R19, R6, RZ, 0x18 ;  /* 0x0000000613067211 */ /* 0x000fe400078fc0ff */
[----:B------:R-:W-:Y:S02]  /*0730*/  LOP3.LUT R23, R18, 0x7f, R23, 0xf8, !PT ;  /* 0x0000007f12177812 */ /* 0x000fe400078ef817 */
[----:B------:R-:W-:Y:S02]  /*0740*/  LOP3.LUT R18, R21, 0x1, RZ, 0xc0, !PT ;  /* 0x0000000115127812 */ /* 0x000fe400078ec0ff */
[----:B------:R-:W-:Y:S02]  /*0750*/  LOP3.LUT R22, R6, 0xffff, RZ, 0xc0, !PT ;  /* 0x0000ffff06167812 */ /* 0x000fe400078ec0ff */
[----:B---3--:R-:W-:-:S02]  /*0760*/  IADD3 R13, PT, PT, R23, R18, R13 ;  /* 0x00000012170d7210 */ /* 0x008fc40007ffe00d */
[----:B------:R-:W-:Y:S02]  /*0770*/  SHF.R.U32.HI R11, RZ, 0x1, R22 ;  /* 0x00000001ff0b7819 */ /* 0x000fe40000011616 */
[----:B0-----:R-:W-:Y:S02]  /*0780*/  IADD3 R3, PT, PT, R0, R4, R3 ;  /* 0x0000000400037210 */ /* 0x001fe40007ffe003 */
[----:B------:R-:W-:Y:S02]  /*0790*/  SHF.R.U32.HI R0, RZ, 0x1, R13 ;  /* 0x00000001ff007819 */ /* 0x000fe4000001160d */
[----:B------:R-:W-:Y:S01]  /*07a0*/  LOP3.LUT R11, R11, 0x80, RZ, 0xc0, !PT ;  /* 0x000000800b0b7812 */ /* 0x000fe200078ec0ff */
[----:B-1----:R-:W-:Y:S01]  /*07b0*/  IMAD.IADD R16, R16, 0x1, R3 ;  /* 0x0000000110107824 */ /* 0x002fe200078e0203 */
[----:B------:R-:W-:Y:S02]  /*07c0*/  LOP3.LUT R3, R13, 0x1, RZ, 0xc0, !PT ;  /* 0x000000010d037812 */ /* 0x000fe400078ec0ff */
[----:B------:R-:W-:-:S02]  /*07d0*/  LOP3.LUT R0, R11, 0x7f, R0, 0xf8, !PT ;  /* 0x0000007f0b007812 */ /* 0x000fc400078ef800 */
[----:B------:R-:W-:Y:S02]  /*07e0*/  LOP3.LUT R8, R5, R8, R14, 0xfe, !PT ;  /* 0x0000000805087212 */ /* 0x000fe400078efe0e */
[----:B------:R-:W-:Y:S02]  /*07f0*/  LEA.HI R16, R21, R16, RZ, 0x18 ;  /* 0x0000001015107211 */ /* 0x000fe400078fc0ff */
[----:B------:R-:W-:Y:S02]  /*0800*/  IADD3 R3, PT, PT, R0, R3, R20 ;  /* 0x0000000300037210 */ /* 0x000fe40007ffe014 */
[----:B------:R-:W-:Y:S02]  /*0810*/  LOP3.LUT R11, R7, R8, R2, 0xfe, !PT ;  /* 0x00000008070b7212 */ /* 0x000fe400078efe02 */
[----:B------:R-:W-:Y:S02]  /*0820*/  LEA R4, P0, R9, UR8, 0x3 ;  /* 0x0000000809047c11 */ /* 0x000fe4000f8018ff */
[----:B------:R-:W-:-:S02]  /*0830*/  LEA.HI R16, R13, R16, RZ, 0x18 ;  /* 0x000000100d107211 */ /* 0x000fc400078fc0ff */
[----:B------:R-:W-:Y:S01]  /*0840*/  SHF.R.U32.HI R7, RZ, 0x8, R3 ;  /* 0x00000008ff077819 */ /* 0x000fe20000011603 */
[----:B------:R-:W-:-:S04]  /*0850*/  IMAD.X R5, RZ, RZ, UR9, P0 ;  /* 0x00000009ff057e24 */ /* 0x000fc800080e06ff */
        /* <DEDUP_REMOVED lines=10> */
.L_x_2:
        /* <DEDUP_REMOVED lines=16> */
.L_x_5:


//--------------------- .nv.shared.reserved.0     --------------------------
	.section	.nv.shared.reserved.0,"aw",@nobits
	.weak		__nv_reservedSMEM_offset_0_alias
	.size		__nv_reservedSMEM_offset_0_alias, 0, 64
	.other		__nv_reservedSMEM_offset_0_alias,@"STO_CUDA_RESERVED_SHARED STV_DEFAULT"
__nv_reservedSMEM_offset_0_alias:
	.zero		0
	.zero		64


//--------------------- .nv.constant0._Z17calclast_validatePhS_PKhS1_S1_S1_j --------------------------
	.section	.nv.constant0._Z17calclast_validatePhS_PKhS1_S1_S1_j,"a",@progbits
	.sectionflags	@""
	.align	4
.nv.constant0._Z17calclast_validatePhS_PKhS1_S1_S1_j:
	.zero		948


//--------------------- .nv.constant0._Z9calc_4colPhPKhS1_S1_S1_j --------------------------
	.section	.nv.constant0._Z9calc_4colPhPKhS1_S1_S1_j,"a",@progbits
	.sectionflags	@""
	.align	4
.nv.constant0._Z9calc_4colPhPKhS1_S1_S1_j:
	.zero		940


//--------------------- .nv.constant0._Z11calc_1_4colPhPKhS1_S1_ --------------------------
	.section	.nv.constant0._Z11calc_1_4colPhPKhS1_S1_,"a",@progbits
	.sectionflags	@""
	.align	4
.nv.constant0._Z11calc_1_4colPhPKhS1_S1_:
	.zero		928


//--------------------- SYMBOLS --------------------------

	.type		.nv.reservedSmem.offset0,@object
	.size		.nv.reservedSmem.offset0,0x4
